//
// Generated by NVIDIA NVVM Compiler
//
// Compiler Build ID: CL-36424714
// Cuda compilation tools, release 13.0, V13.0.88
// Based on NVVM 20.0.0
//

.version 9.0
.target sm_100
.address_size 64

	// .globl	_Z9solveIterPdPiS0_
.const .align 8 .b8 stencil4[40] = {85, 85, 85, 85, 85, 85, 181, 191, 85, 85, 85, 85, 85, 85, 245, 63, 0, 0, 0, 0, 0, 0, 4, 192, 85, 85, 85, 85, 85, 85, 245, 63, 85, 85, 85, 85, 85, 85, 181, 191};
.const .align 8 .b8 stencil2[24] = {0, 0, 0, 0, 0, 0, 240, 63, 0, 0, 0, 0, 0, 0, 0, 192, 0, 0, 0, 0, 0, 0, 240, 63};
.const .align 8 .f64 dt = 0d3F847AE147AE147B;
.extern .shared .align 16 .b8 mem[];

.visible .entry _Z9solveIterPdPiS0_(
	.param .u64 .ptr .align 1 _Z9solveIterPdPiS0__param_0,
	.param .u64 .ptr .align 1 _Z9solveIterPdPiS0__param_1,
	.param .u64 .ptr .align 1 _Z9solveIterPdPiS0__param_2
)
{
	.reg .pred 	%p<6>;
	.reg .b32 	%r<24>;
	.reg .b64 	%rd<28>;
	.reg .b64 	%fd<45>;

	ld.param.u64 	%rd2, [_Z9solveIterPdPiS0__param_0];
	ld.param.u64 	%rd3, [_Z9solveIterPdPiS0__param_1];
	ld.param.u64 	%rd4, [_Z9solveIterPdPiS0__param_2];
	cvta.to.global.u64 	%rd1, %rd2;
	cvta.to.global.u64 	%rd5, %rd3;
	cvta.to.global.u64 	%rd6, %rd4;
	mov.u32 	%r5, %ctaid.x;
	mov.u32 	%r6, %ntid.x;
	mov.u32 	%r7, %tid.x;
	mad.lo.s32 	%r8, %r5, %r6, %r7;
	mov.u32 	%r10, %ctaid.y;
	mov.u32 	%r11, %ntid.y;
	mov.u32 	%r12, %tid.y;
	mad.lo.s32 	%r13, %r10, %r11, %r12;
	ld.global.u32 	%r1, [%rd6];
	mad.lo.s32 	%r2, %r1, %r13, %r8;
	ld.global.u32 	%r3, [%rd5];
	shr.u32 	%r15, %r3, 31;
	add.s32 	%r16, %r3, %r15;
	shr.s32 	%r4, %r16, 1;
	sub.s32 	%r17, %r1, %r4;
	min.s32 	%r19, %r13, %r8;
	setp.lt.s32 	%p1, %r19, %r4;
	max.s32 	%r20, %r13, %r8;
	setp.ge.s32 	%p2, %r20, %r17;
	or.pred  	%p3, %p2, %p1;
	@%p3 bra 	$L__BB0_6;
	mov.f64 	%fd44, 0d0000000000000000;
	setp.eq.s32 	%p4, %r3, 4;
	@%p4 bra 	$L__BB0_4;
	setp.ne.s32 	%p5, %r3, 2;
	@%p5 bra 	$L__BB0_5;
	mul.wide.s32 	%rd18, %r4, 8;
	mov.u64 	%rd19, stencil2;
	add.s64 	%rd20, %rd19, %rd18;
	ld.const.f64 	%fd28, [%rd20+-8];
	sub.s32 	%r23, %r2, %r1;
	mul.wide.s32 	%rd21, %r23, 8;
	add.s64 	%rd22, %rd1, %rd21;
	ld.global.f64 	%fd29, [%rd22];
	fma.rn.f64 	%fd30, %fd28, %fd29, 0d0000000000000000;
	mul.wide.s32 	%rd23, %r1, 8;
	add.s64 	%rd24, %rd22, %rd23;
	ld.global.f64 	%fd31, [%rd24+-8];
	fma.rn.f64 	%fd32, %fd28, %fd31, %fd30;
	ld.const.f64 	%fd33, [%rd20];
	ld.global.f64 	%fd34, [%rd24];
	fma.rn.f64 	%fd35, %fd33, %fd34, %fd32;
	fma.rn.f64 	%fd36, %fd33, %fd34, %fd35;
	ld.const.f64 	%fd37, [%rd20+8];
	add.s64 	%rd25, %rd24, %rd23;
	ld.global.f64 	%fd38, [%rd25];
	fma.rn.f64 	%fd39, %fd37, %fd38, %fd36;
	ld.global.f64 	%fd40, [%rd24+8];
	fma.rn.f64 	%fd44, %fd37, %fd40, %fd39;
	bra.uni 	$L__BB0_5;
$L__BB0_4:
	mul.wide.s32 	%rd7, %r4, 8;
	mov.u64 	%rd8, stencil4;
	add.s64 	%rd9, %rd8, %rd7;
	ld.const.f64 	%fd5, [%rd9+-16];
	shl.b32 	%r21, %r1, 1;
	sub.s32 	%r22, %r2, %r21;
	mul.wide.s32 	%rd10, %r22, 8;
	add.s64 	%rd11, %rd1, %rd10;
	ld.global.f64 	%fd6, [%rd11];
	fma.rn.f64 	%fd7, %fd5, %fd6, 0d0000000000000000;
	mul.wide.s32 	%rd12, %r2, 8;
	add.s64 	%rd13, %rd1, %rd12;
	ld.global.f64 	%fd8, [%rd13+-16];
	fma.rn.f64 	%fd9, %fd5, %fd8, %fd7;
	ld.const.f64 	%fd10, [%rd9+-8];
	mul.wide.s32 	%rd14, %r1, 8;
	add.s64 	%rd15, %rd11, %rd14;
	ld.global.f64 	%fd11, [%rd15];
	fma.rn.f64 	%fd12, %fd10, %fd11, %fd9;
	ld.global.f64 	%fd13, [%rd13+-8];
	fma.rn.f64 	%fd14, %fd10, %fd13, %fd12;
	ld.const.f64 	%fd15, [%rd9];
	ld.global.f64 	%fd16, [%rd13];
	fma.rn.f64 	%fd17, %fd15, %fd16, %fd14;
	fma.rn.f64 	%fd18, %fd15, %fd16, %fd17;
	ld.const.f64 	%fd19, [%rd9+8];
	add.s64 	%rd16, %rd13, %rd14;
	ld.global.f64 	%fd20, [%rd16];
	fma.rn.f64 	%fd21, %fd19, %fd20, %fd18;
	ld.global.f64 	%fd22, [%rd13+8];
	fma.rn.f64 	%fd23, %fd19, %fd22, %fd21;
	ld.const.f64 	%fd24, [%rd9+16];
	add.s64 	%rd17, %rd16, %rd14;
	ld.global.f64 	%fd25, [%rd17];
	fma.rn.f64 	%fd26, %fd24, %fd25, %fd23;
	ld.global.f64 	%fd27, [%rd13+16];
	fma.rn.f64 	%fd44, %fd24, %fd27, %fd26;
$L__BB0_5:
	bar.sync 	0;
	ld.const.f64 	%fd41, [dt];
	mul.wide.s32 	%rd26, %r2, 8;
	add.s64 	%rd27, %rd1, %rd26;
	ld.global.f64 	%fd42, [%rd27];
	fma.rn.f64 	%fd43, %fd44, %fd41, %fd42;
	st.global.f64 	[%rd27], %fd43;
$L__BB0_6:
	ret;

}
	// .globl	_Z15solveIterSharedPdPiS0_
.visible .entry _Z15solveIterSharedPdPiS0_(
	.param .u64 .ptr .align 1 _Z15solveIterSharedPdPiS0__param_0,
	.param .u64 .ptr .align 1 _Z15solveIterSharedPdPiS0__param_1,
	.param .u64 .ptr .align 1 _Z15solveIterSharedPdPiS0__param_2
)
{
	.reg .pred 	%p<67>;
	.reg .b32 	%r<604>;
	.reg .b64 	%rd<157>;
	.reg .b64 	%fd<314>;

	ld.param.u64 	%rd12, [_Z15solveIterSharedPdPiS0__param_0];
	ld.param.u64 	%rd11, [_Z15solveIterSharedPdPiS0__param_1];
	ld.param.u64 	%rd13, [_Z15solveIterSharedPdPiS0__param_2];
	cvta.to.global.u64 	%rd1, %rd12;
	cvta.to.global.u64 	%rd14, %rd11;
	cvta.to.global.u64 	%rd15, %rd13;
	mov.u32 	%r219, %ctaid.x;
	mov.u32 	%r220, %ntid.x;
	mov.u32 	%r1, %tid.x;
	mad.lo.s32 	%r221, %r219, %r220, %r1;
	mov.u32 	%r222, %ctaid.y;
	mov.u32 	%r223, %ntid.y;
	mul.lo.s32 	%r3, %r222, %r223;
	mov.u32 	%r4, %tid.y;
	add.s32 	%r224, %r3, %r4;
	ld.global.u32 	%r5, [%rd15];
	mad.lo.s32 	%r6, %r5, %r224, %r221;
	ld.global.u32 	%r7, [%rd14];
	shr.u32 	%r226, %r7, 31;
	add.s32 	%r227, %r7, %r226;
	shr.s32 	%r8, %r227, 1;
	add.s32 	%r9, %r7, %r220;
	add.s32 	%r228, %r8, %r4;
	mul.lo.s32 	%r10, %r228, %r9;
	add.s32 	%r229, %r8, %r1;
	add.s32 	%r11, %r229, %r10;
	mul.wide.s32 	%rd16, %r6, 8;
	add.s64 	%rd2, %rd1, %rd16;
	ld.global.f64 	%fd24, [%rd2];
	shl.b32 	%r230, %r11, 3;
	mov.u32 	%r231, mem;
	add.s32 	%r12, %r231, %r230;
	st.shared.f64 	[%r12], %fd24;
	sub.s32 	%r232, %r5, %r8;
	min.s32 	%r234, %r224, %r221;
	setp.lt.s32 	%p1, %r234, %r8;
	max.s32 	%r235, %r224, %r221;
	setp.ge.s32 	%p2, %r235, %r232;
	or.pred  	%p3, %p2, %p1;
	@%p3 bra 	$L__BB1_83;
	setp.ne.s32 	%p4, %r1, 0;
	setp.lt.s32 	%p5, %r7, 2;
	or.pred  	%p6, %p4, %p5;
	@%p6 bra 	$L__BB1_15;
	add.s32 	%r237, %r8, -1;
	and.b32  	%r13, %r8, 15;
	setp.lt.u32 	%p7, %r237, 15;
	mov.b32 	%r539, 1;
	@%p7 bra 	$L__BB1_6;
	and.b32  	%r239, %r8, 1073741808;
	neg.s32 	%r537, %r239;
	add.s64 	%rd18, %rd16, %rd1;
	add.s64 	%rd155, %rd18, -64;
	add.s32 	%r242, %r230, %r231;
	add.s32 	%r535, %r242, -64;
	mov.b32 	%r536, 0;
$L__BB1_4:
	.pragma "nounroll";
	ld.global.f64 	%fd25, [%rd155+56];
	st.shared.f64 	[%r535+56], %fd25;
	ld.global.f64 	%fd26, [%rd155+48];
	st.shared.f64 	[%r535+48], %fd26;
	ld.global.f64 	%fd27, [%rd155+40];
	st.shared.f64 	[%r535+40], %fd27;
	ld.global.f64 	%fd28, [%rd155+32];
	st.shared.f64 	[%r535+32], %fd28;
	ld.global.f64 	%fd29, [%rd155+24];
	st.shared.f64 	[%r535+24], %fd29;
	ld.global.f64 	%fd30, [%rd155+16];
	st.shared.f64 	[%r535+16], %fd30;
	ld.global.f64 	%fd31, [%rd155+8];
	st.shared.f64 	[%r535+8], %fd31;
	ld.global.f64 	%fd32, [%rd155];
	st.shared.f64 	[%r535], %fd32;
	ld.global.f64 	%fd33, [%rd155+-8];
	st.shared.f64 	[%r535+-8], %fd33;
	ld.global.f64 	%fd34, [%rd155+-16];
	st.shared.f64 	[%r535+-16], %fd34;
	ld.global.f64 	%fd35, [%rd155+-24];
	st.shared.f64 	[%r535+-24], %fd35;
	ld.global.f64 	%fd36, [%rd155+-32];
	st.shared.f64 	[%r535+-32], %fd36;
	ld.global.f64 	%fd37, [%rd155+-40];
	st.shared.f64 	[%r535+-40], %fd37;
	ld.global.f64 	%fd38, [%rd155+-48];
	st.shared.f64 	[%r535+-48], %fd38;
	ld.global.f64 	%fd39, [%rd155+-56];
	st.shared.f64 	[%r535+-56], %fd39;
	ld.global.f64 	%fd40, [%rd155+-64];
	st.shared.f64 	[%r535+-64], %fd40;
	add.s32 	%r537, %r537, 16;
	add.s32 	%r536, %r536, 16;
	add.s64 	%rd155, %rd155, -128;
	add.s32 	%r535, %r535, -128;
	setp.ne.s32 	%p8, %r537, 0;
	@%p8 bra 	$L__BB1_4;
	add.s32 	%r539, %r536, 1;
$L__BB1_6:
	setp.eq.s32 	%p9, %r13, 0;
	@%p9 bra 	$L__BB1_15;
	and.b32  	%r24, %r8, 7;
	setp.lt.u32 	%p10, %r13, 8;
	@%p10 bra 	$L__BB1_9;
	sub.s32 	%r243, %r6, %r539;
	mul.wide.s32 	%rd19, %r243, 8;
	add.s64 	%rd20, %rd1, %rd19;
	ld.global.f64 	%fd41, [%rd20];
	sub.s32 	%r244, %r11, %r539;
	shl.b32 	%r245, %r244, 3;
	add.s32 	%r247, %r231, %r245;
	st.shared.f64 	[%r247], %fd41;
	ld.global.f64 	%fd42, [%rd20+-8];
	st.shared.f64 	[%r247+-8], %fd42;
	ld.global.f64 	%fd43, [%rd20+-16];
	st.shared.f64 	[%r247+-16], %fd43;
	ld.global.f64 	%fd44, [%rd20+-24];
	st.shared.f64 	[%r247+-24], %fd44;
	ld.global.f64 	%fd45, [%rd20+-32];
	st.shared.f64 	[%r247+-32], %fd45;
	ld.global.f64 	%fd46, [%rd20+-40];
	st.shared.f64 	[%r247+-40], %fd46;
	ld.global.f64 	%fd47, [%rd20+-48];
	st.shared.f64 	[%r247+-48], %fd47;
	ld.global.f64 	%fd48, [%rd20+-56];
	st.shared.f64 	[%r247+-56], %fd48;
	add.s32 	%r539, %r539, 8;
$L__BB1_9:
	setp.eq.s32 	%p11, %r24, 0;
	@%p11 bra 	$L__BB1_15;
	and.b32  	%r27, %r8, 3;
	setp.lt.u32 	%p12, %r24, 4;
	@%p12 bra 	$L__BB1_12;
	sub.s32 	%r248, %r6, %r539;
	mul.wide.s32 	%rd21, %r248, 8;
	add.s64 	%rd22, %rd1, %rd21;
	ld.global.f64 	%fd49, [%rd22];
	sub.s32 	%r249, %r11, %r539;
	shl.b32 	%r250, %r249, 3;
	add.s32 	%r252, %r231, %r250;
	st.shared.f64 	[%r252], %fd49;
	ld.global.f64 	%fd50, [%rd22+-8];
	st.shared.f64 	[%r252+-8], %fd50;
	ld.global.f64 	%fd51, [%rd22+-16];
	st.shared.f64 	[%r252+-16], %fd51;
	ld.global.f64 	%fd52, [%rd22+-24];
	st.shared.f64 	[%r252+-24], %fd52;
	add.s32 	%r539, %r539, 4;
$L__BB1_12:
	setp.eq.s32 	%p13, %r27, 0;
	@%p13 bra 	$L__BB1_15;
	add.s32 	%r253, %r8, %r10;
	sub.s32 	%r254, %r253, %r539;
	shl.b32 	%r255, %r254, 3;
	add.s32 	%r542, %r231, %r255;
	neg.s32 	%r541, %r27;
$L__BB1_14:
	.pragma "nounroll";
	mul.wide.s32 	%rd24, %r539, 8;
	sub.s64 	%rd25, %rd2, %rd24;
	ld.global.f64 	%fd53, [%rd25];
	st.shared.f64 	[%r542], %fd53;
	add.s32 	%r539, %r539, 1;
	add.s32 	%r542, %r542, -8;
	add.s32 	%r541, %r541, 1;
	setp.ne.s32 	%p14, %r541, 0;
	@%p14 bra 	$L__BB1_14;
$L__BB1_15:
	setp.lt.s32 	%p15, %r7, 2;
	setp.ne.s32 	%p16, %r4, 0;
	or.pred  	%p17, %p16, %p15;
	@%p17 bra 	$L__BB1_29;
	add.s32 	%r258, %r8, -1;
	setp.lt.u32 	%p18, %r258, 15;
	mov.b32 	%r564, 1;
	@%p18 bra 	$L__BB1_20;
	and.b32  	%r260, %r8, 1073741808;
	neg.s32 	%r562, %r260;
	add.s32 	%r261, %r8, -1;
	add.s32 	%r262, %r8, %r1;
	mad.lo.s32 	%r263, %r261, %r9, %r262;
	shl.b32 	%r264, %r263, 3;
	mov.u32 	%r265, mem;
	add.s32 	%r560, %r265, %r264;
	add.s32 	%r266, %r3, -2;
	mad.lo.s32 	%r559, %r5, %r266, %r221;
	add.s32 	%r267, %r3, -3;
	mad.lo.s32 	%r558, %r5, %r267, %r221;
	add.s32 	%r268, %r3, -4;
	mad.lo.s32 	%r557, %r5, %r268, %r221;
	add.s32 	%r269, %r3, -5;
	mad.lo.s32 	%r556, %r5, %r269, %r221;
	add.s32 	%r270, %r3, -6;
	mad.lo.s32 	%r555, %r5, %r270, %r221;
	add.s32 	%r271, %r3, -7;
	mad.lo.s32 	%r554, %r5, %r271, %r221;
	add.s32 	%r272, %r3, -8;
	mad.lo.s32 	%r553, %r5, %r272, %r221;
	add.s32 	%r273, %r3, -9;
	mad.lo.s32 	%r552, %r5, %r273, %r221;
	add.s32 	%r274, %r3, -10;
	mad.lo.s32 	%r551, %r5, %r274, %r221;
	add.s32 	%r275, %r3, -11;
	mad.lo.s32 	%r550, %r5, %r275, %r221;
	add.s32 	%r276, %r3, -12;
	mad.lo.s32 	%r549, %r5, %r276, %r221;
	add.s32 	%r277, %r3, -13;
	mad.lo.s32 	%r548, %r5, %r277, %r221;
	add.s32 	%r278, %r3, -14;
	mad.lo.s32 	%r547, %r5, %r278, %r221;
	add.s32 	%r279, %r3, -15;
	mad.lo.s32 	%r546, %r5, %r279, %r221;
	add.s32 	%r280, %r3, -16;
	mad.lo.s32 	%r545, %r5, %r280, %r221;
	add.s32 	%r281, %r3, -1;
	mad.lo.s32 	%r544, %r5, %r281, %r221;
	mov.b32 	%r561, 0;
$L__BB1_18:
	.pragma "nounroll";
	mul.wide.s32 	%rd26, %r544, 8;
	add.s64 	%rd27, %rd1, %rd26;
	ld.global.f64 	%fd54, [%rd27];
	st.shared.f64 	[%r560], %fd54;
	mul.wide.s32 	%rd28, %r559, 8;
	add.s64 	%rd29, %rd1, %rd28;
	ld.global.f64 	%fd55, [%rd29];
	shl.b32 	%r282, %r9, 3;
	sub.s32 	%r283, %r560, %r282;
	st.shared.f64 	[%r283], %fd55;
	mul.wide.s32 	%rd30, %r558, 8;
	add.s64 	%rd31, %rd1, %rd30;
	ld.global.f64 	%fd56, [%rd31];
	sub.s32 	%r284, %r283, %r282;
	st.shared.f64 	[%r284], %fd56;
	mul.wide.s32 	%rd32, %r557, 8;
	add.s64 	%rd33, %rd1, %rd32;
	ld.global.f64 	%fd57, [%rd33];
	sub.s32 	%r285, %r284, %r282;
	st.shared.f64 	[%r285], %fd57;
	mul.wide.s32 	%rd34, %r556, 8;
	add.s64 	%rd35, %rd1, %rd34;
	ld.global.f64 	%fd58, [%rd35];
	sub.s32 	%r286, %r285, %r282;
	st.shared.f64 	[%r286], %fd58;
	mul.wide.s32 	%rd36, %r555, 8;
	add.s64 	%rd37, %rd1, %rd36;
	ld.global.f64 	%fd59, [%rd37];
	sub.s32 	%r287, %r286, %r282;
	st.shared.f64 	[%r287], %fd59;
	mul.wide.s32 	%rd38, %r554, 8;
	add.s64 	%rd39, %rd1, %rd38;
	ld.global.f64 	%fd60, [%rd39];
	sub.s32 	%r288, %r287, %r282;
	st.shared.f64 	[%r288], %fd60;
	mul.wide.s32 	%rd40, %r553, 8;
	add.s64 	%rd41, %rd1, %rd40;
	ld.global.f64 	%fd61, [%rd41];
	sub.s32 	%r289, %r288, %r282;
	st.shared.f64 	[%r289], %fd61;
	mul.wide.s32 	%rd42, %r552, 8;
	add.s64 	%rd43, %rd1, %rd42;
	ld.global.f64 	%fd62, [%rd43];
	sub.s32 	%r290, %r289, %r282;
	st.shared.f64 	[%r290], %fd62;
	mul.wide.s32 	%rd44, %r551, 8;
	add.s64 	%rd45, %rd1, %rd44;
	ld.global.f64 	%fd63, [%rd45];
	sub.s32 	%r291, %r290, %r282;
	st.shared.f64 	[%r291], %fd63;
	mul.wide.s32 	%rd46, %r550, 8;
	add.s64 	%rd47, %rd1, %rd46;
	ld.global.f64 	%fd64, [%rd47];
	sub.s32 	%r292, %r291, %r282;
	st.shared.f64 	[%r292], %fd64;
	mul.wide.s32 	%rd48, %r549, 8;
	add.s64 	%rd49, %rd1, %rd48;
	ld.global.f64 	%fd65, [%rd49];
	sub.s32 	%r293, %r292, %r282;
	st.shared.f64 	[%r293], %fd65;
	mul.wide.s32 	%rd50, %r548, 8;
	add.s64 	%rd51, %rd1, %rd50;
	ld.global.f64 	%fd66, [%rd51];
	sub.s32 	%r294, %r293, %r282;
	st.shared.f64 	[%r294], %fd66;
	mul.wide.s32 	%rd52, %r547, 8;
	add.s64 	%rd53, %rd1, %rd52;
	ld.global.f64 	%fd67, [%rd53];
	sub.s32 	%r295, %r294, %r282;
	st.shared.f64 	[%r295], %fd67;
	mul.wide.s32 	%rd54, %r546, 8;
	add.s64 	%rd55, %rd1, %rd54;
	ld.global.f64 	%fd68, [%rd55];
	sub.s32 	%r296, %r295, %r282;
	st.shared.f64 	[%r296], %fd68;
	mul.wide.s32 	%rd56, %r545, 8;
	add.s64 	%rd57, %rd1, %rd56;
	ld.global.f64 	%fd69, [%rd57];
	sub.s32 	%r297, %r296, %r282;
	st.shared.f64 	[%r297], %fd69;
	add.s32 	%r562, %r562, 16;
	add.s32 	%r561, %r561, 16;
	shl.b32 	%r298, %r9, 7;
	sub.s32 	%r560, %r560, %r298;
	shl.b32 	%r299, %r5, 4;
	sub.s32 	%r559, %r559, %r299;
	sub.s32 	%r558, %r558, %r299;
	sub.s32 	%r557, %r557, %r299;
	sub.s32 	%r556, %r556, %r299;
	sub.s32 	%r555, %r555, %r299;
	sub.s32 	%r554, %r554, %r299;
	sub.s32 	%r553, %r553, %r299;
	sub.s32 	%r552, %r552, %r299;
	sub.s32 	%r551, %r551, %r299;
	sub.s32 	%r550, %r550, %r299;
	sub.s32 	%r549, %r549, %r299;
	sub.s32 	%r548, %r548, %r299;
	sub.s32 	%r547, %r547, %r299;
	sub.s32 	%r546, %r546, %r299;
	sub.s32 	%r545, %r545, %r299;
	sub.s32 	%r544, %r544, %r299;
	setp.ne.s32 	%p19, %r562, 0;
	@%p19 bra 	$L__BB1_18;
	add.s32 	%r564, %r561, 1;
$L__BB1_20:
	and.b32  	%r96, %r8, 15;
	setp.eq.s32 	%p20, %r96, 0;
	@%p20 bra 	$L__BB1_29;
	and.b32  	%r97, %r8, 7;
	setp.lt.u32 	%p21, %r96, 8;
	@%p21 bra 	$L__BB1_23;
	mul.lo.s32 	%r300, %r564, %r5;
	sub.s32 	%r301, %r6, %r300;
	mul.wide.s32 	%rd58, %r301, 8;
	add.s64 	%rd59, %rd1, %rd58;
	ld.global.f64 	%fd70, [%rd59];
	mul.lo.s32 	%r302, %r564, %r9;
	sub.s32 	%r303, %r11, %r302;
	shl.b32 	%r304, %r303, 3;
	mov.u32 	%r305, mem;
	add.s32 	%r306, %r305, %r304;
	st.shared.f64 	[%r306], %fd70;
	add.s32 	%r307, %r300, %r5;
	sub.s32 	%r308, %r6, %r307;
	mul.wide.s32 	%rd60, %r308, 8;
	add.s64 	%rd61, %rd1, %rd60;
	ld.global.f64 	%fd71, [%rd61];
	add.s32 	%r309, %r302, %r9;
	sub.s32 	%r310, %r11, %r309;
	shl.b32 	%r311, %r310, 3;
	add.s32 	%r312, %r305, %r311;
	st.shared.f64 	[%r312], %fd71;
	add.s32 	%r313, %r307, %r5;
	sub.s32 	%r314, %r6, %r313;
	mul.wide.s32 	%rd62, %r314, 8;
	add.s64 	%rd63, %rd1, %rd62;
	ld.global.f64 	%fd72, [%rd63];
	add.s32 	%r315, %r309, %r9;
	sub.s32 	%r316, %r11, %r315;
	shl.b32 	%r317, %r316, 3;
	add.s32 	%r318, %r305, %r317;
	st.shared.f64 	[%r318], %fd72;
	add.s32 	%r319, %r313, %r5;
	sub.s32 	%r320, %r6, %r319;
	mul.wide.s32 	%rd64, %r320, 8;
	add.s64 	%rd65, %rd1, %rd64;
	ld.global.f64 	%fd73, [%rd65];
	add.s32 	%r321, %r315, %r9;
	sub.s32 	%r322, %r11, %r321;
	shl.b32 	%r323, %r322, 3;
	add.s32 	%r324, %r305, %r323;
	st.shared.f64 	[%r324], %fd73;
	add.s32 	%r325, %r319, %r5;
	sub.s32 	%r326, %r6, %r325;
	mul.wide.s32 	%rd66, %r326, 8;
	add.s64 	%rd67, %rd1, %rd66;
	ld.global.f64 	%fd74, [%rd67];
	add.s32 	%r327, %r321, %r9;
	sub.s32 	%r328, %r11, %r327;
	shl.b32 	%r329, %r328, 3;
	add.s32 	%r330, %r305, %r329;
	st.shared.f64 	[%r330], %fd74;
	add.s32 	%r331, %r325, %r5;
	sub.s32 	%r332, %r6, %r331;
	mul.wide.s32 	%rd68, %r332, 8;
	add.s64 	%rd69, %rd1, %rd68;
	ld.global.f64 	%fd75, [%rd69];
	add.s32 	%r333, %r327, %r9;
	sub.s32 	%r334, %r11, %r333;
	shl.b32 	%r335, %r334, 3;
	add.s32 	%r336, %r305, %r335;
	st.shared.f64 	[%r336], %fd75;
	add.s32 	%r337, %r331, %r5;
	sub.s32 	%r338, %r6, %r337;
	mul.wide.s32 	%rd70, %r338, 8;
	add.s64 	%rd71, %rd1, %rd70;
	ld.global.f64 	%fd76, [%rd71];
	add.s32 	%r339, %r333, %r9;
	sub.s32 	%r340, %r11, %r339;
	shl.b32 	%r341, %r340, 3;
	add.s32 	%r342, %r305, %r341;
	st.shared.f64 	[%r342], %fd76;
	add.s32 	%r343, %r337, %r5;
	sub.s32 	%r344, %r6, %r343;
	mul.wide.s32 	%rd72, %r344, 8;
	add.s64 	%rd73, %rd1, %rd72;
	ld.global.f64 	%fd77, [%rd73];
	add.s32 	%r345, %r339, %r9;
	sub.s32 	%r346, %r11, %r345;
	shl.b32 	%r347, %r346, 3;
	add.s32 	%r348, %r305, %r347;
	st.shared.f64 	[%r348], %fd77;
	add.s32 	%r564, %r564, 8;
$L__BB1_23:
	setp.eq.s32 	%p22, %r97, 0;
	@%p22 bra 	$L__BB1_29;
	and.b32  	%r100, %r8, 3;
	setp.lt.u32 	%p23, %r97, 4;
	@%p23 bra 	$L__BB1_26;
	mul.lo.s32 	%r349, %r564, %r5;
	sub.s32 	%r350, %r6, %r349;
	mul.wide.s32 	%rd74, %r350, 8;
	add.s64 	%rd75, %rd1, %rd74;
	ld.global.f64 	%fd78, [%rd75];
	mul.lo.s32 	%r351, %r564, %r9;
	sub.s32 	%r352, %r11, %r351;
	shl.b32 	%r353, %r352, 3;
	mov.u32 	%r354, mem;
	add.s32 	%r355, %r354, %r353;
	st.shared.f64 	[%r355], %fd78;
	add.s32 	%r356, %r349, %r5;
	sub.s32 	%r357, %r6, %r356;
	mul.wide.s32 	%rd76, %r357, 8;
	add.s64 	%rd77, %rd1, %rd76;
	ld.global.f64 	%fd79, [%rd77];
	add.s32 	%r358, %r351, %r9;
	sub.s32 	%r359, %r11, %r358;
	shl.b32 	%r360, %r359, 3;
	add.s32 	%r361, %r354, %r360;
	st.shared.f64 	[%r361], %fd79;
	add.s32 	%r362, %r356, %r5;
	sub.s32 	%r363, %r6, %r362;
	mul.wide.s32 	%rd78, %r363, 8;
	add.s64 	%rd79, %rd1, %rd78;
	ld.global.f64 	%fd80, [%rd79];
	add.s32 	%r364, %r358, %r9;
	sub.s32 	%r365, %r11, %r364;
	shl.b32 	%r366, %r365, 3;
	add.s32 	%r367, %r354, %r366;
	st.shared.f64 	[%r367], %fd80;
	add.s32 	%r368, %r362, %r5;
	sub.s32 	%r369, %r6, %r368;
	mul.wide.s32 	%rd80, %r369, 8;
	add.s64 	%rd81, %rd1, %rd80;
	ld.global.f64 	%fd81, [%rd81];
	add.s32 	%r370, %r364, %r9;
	sub.s32 	%r371, %r11, %r370;
	shl.b32 	%r372, %r371, 3;
	add.s32 	%r373, %r354, %r372;
	st.shared.f64 	[%r373], %fd81;
	add.s32 	%r564, %r564, 4;
$L__BB1_26:
	setp.eq.s32 	%p24, %r100, 0;
	@%p24 bra 	$L__BB1_29;
	sub.s32 	%r374, %r8, %r564;
	add.s32 	%r375, %r8, %r1;
	mad.lo.s32 	%r376, %r374, %r9, %r375;
	shl.b32 	%r377, %r376, 3;
	mov.u32 	%r378, mem;
	add.s32 	%r568, %r378, %r377;
	shl.b32 	%r379, %r9, 3;
	neg.s32 	%r104, %r379;
	sub.s32 	%r380, %r3, %r564;
	mad.lo.s32 	%r567, %r5, %r380, %r221;
	neg.s32 	%r566, %r100;
$L__BB1_28:
	.pragma "nounroll";
	mul.wide.s32 	%rd82, %r567, 8;
	add.s64 	%rd83, %rd1, %rd82;
	ld.global.f64 	%fd82, [%rd83];
	st.shared.f64 	[%r568], %fd82;
	add.s32 	%r568, %r568, %r104;
	sub.s32 	%r567, %r567, %r5;
	add.s32 	%r566, %r566, 1;
	setp.ne.s32 	%p25, %r566, 0;
	@%p25 bra 	$L__BB1_28;
$L__BB1_29:
	setp.lt.s32 	%p26, %r7, 2;
	mov.u32 	%r381, %ntid.x;
	add.s32 	%r382, %r381, -1;
	setp.ne.s32 	%p27, %r1, %r382;
	or.pred  	%p28, %p27, %p26;
	@%p28 bra 	$L__BB1_43;
	add.s32 	%r384, %r8, -1;
	and.b32  	%r113, %r8, 15;
	setp.lt.u32 	%p29, %r384, 15;
	mov.b32 	%r573, 1;
	@%p29 bra 	$L__BB1_34;
	and.b32  	%r386, %r8, 1073741808;
	neg.s32 	%r571, %r386;
	mul.wide.s32 	%rd84, %r6, 8;
	add.s64 	%rd85, %rd84, %rd1;
	add.s64 	%rd156, %rd85, 64;
	shl.b32 	%r387, %r11, 3;
	mov.u32 	%r388, mem;
	add.s32 	%r389, %r387, %r388;
	add.s32 	%r569, %r389, 64;
	mov.b32 	%r570, 0;
$L__BB1_32:
	.pragma "nounroll";
	ld.global.f64 	%fd83, [%rd156+-56];
	st.shared.f64 	[%r569+-56], %fd83;
	ld.global.f64 	%fd84, [%rd156+-48];
	st.shared.f64 	[%r569+-48], %fd84;
	ld.global.f64 	%fd85, [%rd156+-40];
	st.shared.f64 	[%r569+-40], %fd85;
	ld.global.f64 	%fd86, [%rd156+-32];
	st.shared.f64 	[%r569+-32], %fd86;
	ld.global.f64 	%fd87, [%rd156+-24];
	st.shared.f64 	[%r569+-24], %fd87;
	ld.global.f64 	%fd88, [%rd156+-16];
	st.shared.f64 	[%r569+-16], %fd88;
	ld.global.f64 	%fd89, [%rd156+-8];
	st.shared.f64 	[%r569+-8], %fd89;
	ld.global.f64 	%fd90, [%rd156];
	st.shared.f64 	[%r569], %fd90;
	ld.global.f64 	%fd91, [%rd156+8];
	st.shared.f64 	[%r569+8], %fd91;
	ld.global.f64 	%fd92, [%rd156+16];
	st.shared.f64 	[%r569+16], %fd92;
	ld.global.f64 	%fd93, [%rd156+24];
	st.shared.f64 	[%r569+24], %fd93;
	ld.global.f64 	%fd94, [%rd156+32];
	st.shared.f64 	[%r569+32], %fd94;
	ld.global.f64 	%fd95, [%rd156+40];
	st.shared.f64 	[%r569+40], %fd95;
	ld.global.f64 	%fd96, [%rd156+48];
	st.shared.f64 	[%r569+48], %fd96;
	ld.global.f64 	%fd97, [%rd156+56];
	st.shared.f64 	[%r569+56], %fd97;
	ld.global.f64 	%fd98, [%rd156+64];
	st.shared.f64 	[%r569+64], %fd98;
	add.s32 	%r571, %r571, 16;
	add.s32 	%r570, %r570, 16;
	add.s64 	%rd156, %rd156, 128;
	add.s32 	%r569, %r569, 128;
	setp.ne.s32 	%p30, %r571, 0;
	@%p30 bra 	$L__BB1_32;
	add.s32 	%r573, %r570, 1;
$L__BB1_34:
	setp.eq.s32 	%p31, %r113, 0;
	@%p31 bra 	$L__BB1_43;
	and.b32  	%r124, %r8, 7;
	setp.lt.u32 	%p32, %r113, 8;
	@%p32 bra 	$L__BB1_37;
	mul.wide.s32 	%rd86, %r573, 8;
	add.s64 	%rd87, %rd2, %rd86;
	ld.global.f64 	%fd99, [%rd87];
	shl.b32 	%r390, %r573, 3;
	add.s32 	%r391, %r12, %r390;
	st.shared.f64 	[%r391], %fd99;
	ld.global.f64 	%fd100, [%rd87+8];
	st.shared.f64 	[%r391+8], %fd100;
	ld.global.f64 	%fd101, [%rd87+16];
	st.shared.f64 	[%r391+16], %fd101;
	ld.global.f64 	%fd102, [%rd87+24];
	st.shared.f64 	[%r391+24], %fd102;
	ld.global.f64 	%fd103, [%rd87+32];
	st.shared.f64 	[%r391+32], %fd103;
	ld.global.f64 	%fd104, [%rd87+40];
	st.shared.f64 	[%r391+40], %fd104;
	ld.global.f64 	%fd105, [%rd87+48];
	st.shared.f64 	[%r391+48], %fd105;
	ld.global.f64 	%fd106, [%rd87+56];
	st.shared.f64 	[%r391+56], %fd106;
	add.s32 	%r573, %r573, 8;
$L__BB1_37:
	setp.eq.s32 	%p33, %r124, 0;
	@%p33 bra 	$L__BB1_43;
	and.b32  	%r127, %r8, 3;
	setp.lt.u32 	%p34, %r124, 4;
	@%p34 bra 	$L__BB1_40;
	mul.wide.s32 	%rd88, %r573, 8;
	add.s64 	%rd89, %rd2, %rd88;
	ld.global.f64 	%fd107, [%rd89];
	shl.b32 	%r392, %r573, 3;
	add.s32 	%r393, %r12, %r392;
	st.shared.f64 	[%r393], %fd107;
	ld.global.f64 	%fd108, [%rd89+8];
	st.shared.f64 	[%r393+8], %fd108;
	ld.global.f64 	%fd109, [%rd89+16];
	st.shared.f64 	[%r393+16], %fd109;
	ld.global.f64 	%fd110, [%rd89+24];
	st.shared.f64 	[%r393+24], %fd110;
	add.s32 	%r573, %r573, 4;
$L__BB1_40:
	setp.eq.s32 	%p35, %r127, 0;
	@%p35 bra 	$L__BB1_43;
	shl.b32 	%r394, %r573, 3;
	shl.b32 	%r395, %r11, 3;
	add.s32 	%r396, %r394, %r395;
	mov.u32 	%r397, mem;
	add.s32 	%r576, %r397, %r396;
	mul.wide.s32 	%rd90, %r6, 8;
	add.s64 	%rd10, %rd1, %rd90;
	neg.s32 	%r575, %r127;
$L__BB1_42:
	.pragma "nounroll";
	mul.wide.s32 	%rd91, %r573, 8;
	add.s64 	%rd92, %rd10, %rd91;
	ld.global.f64 	%fd111, [%rd92];
	st.shared.f64 	[%r576], %fd111;
	add.s32 	%r573, %r573, 1;
	add.s32 	%r576, %r576, 8;
	add.s32 	%r575, %r575, 1;
	setp.ne.s32 	%p36, %r575, 0;
	@%p36 bra 	$L__BB1_42;
$L__BB1_43:
	setp.lt.s32 	%p37, %r7, 2;
	mov.u32 	%r398, %ntid.y;
	add.s32 	%r399, %r398, -1;
	setp.ne.s32 	%p38, %r4, %r399;
	or.pred  	%p39, %p38, %p37;
	@%p39 bra 	$L__BB1_57;
	add.s32 	%r401, %r8, -1;
	and.b32  	%r138, %r8, 15;
	setp.lt.u32 	%p40, %r401, 15;
	mov.b32 	%r583, 1;
	@%p40 bra 	$L__BB1_48;
	and.b32  	%r403, %r8, 1073741808;
	neg.s32 	%r581, %r403;
	shl.b32 	%r404, %r11, 3;
	shl.b32 	%r140, %r9, 3;
	add.s32 	%r405, %r404, %r140;
	mov.u32 	%r406, mem;
	add.s32 	%r579, %r406, %r405;
	shl.b32 	%r142, %r9, 7;
	shl.b32 	%r143, %r5, 4;
	mov.b32 	%r580, 0;
	mul.wide.s32 	%rd95, %r5, 8;
	mov.u32 	%r578, %r5;
$L__BB1_46:
	.pragma "nounroll";
	mul.wide.s32 	%rd93, %r578, 8;
	add.s64 	%rd94, %rd2, %rd93;
	ld.global.f64 	%fd112, [%rd94];
	st.shared.f64 	[%r579], %fd112;
	add.s64 	%rd96, %rd94, %rd95;
	ld.global.f64 	%fd113, [%rd96];
	add.s32 	%r407, %r579, %r140;
	st.shared.f64 	[%r407], %fd113;
	add.s64 	%rd97, %rd96, %rd95;
	ld.global.f64 	%fd114, [%rd97];
	add.s32 	%r408, %r407, %r140;
	st.shared.f64 	[%r408], %fd114;
	add.s64 	%rd98, %rd97, %rd95;
	ld.global.f64 	%fd115, [%rd98];
	add.s32 	%r409, %r408, %r140;
	st.shared.f64 	[%r409], %fd115;
	add.s64 	%rd99, %rd98, %rd95;
	ld.global.f64 	%fd116, [%rd99];
	add.s32 	%r410, %r409, %r140;
	st.shared.f64 	[%r410], %fd116;
	add.s64 	%rd100, %rd99, %rd95;
	ld.global.f64 	%fd117, [%rd100];
	add.s32 	%r411, %r410, %r140;
	st.shared.f64 	[%r411], %fd117;
	add.s64 	%rd101, %rd100, %rd95;
	ld.global.f64 	%fd118, [%rd101];
	add.s32 	%r412, %r411, %r140;
	st.shared.f64 	[%r412], %fd118;
	add.s64 	%rd102, %rd101, %rd95;
	ld.global.f64 	%fd119, [%rd102];
	add.s32 	%r413, %r412, %r140;
	st.shared.f64 	[%r413], %fd119;
	add.s64 	%rd103, %rd102, %rd95;
	ld.global.f64 	%fd120, [%rd103];
	add.s32 	%r414, %r413, %r140;
	st.shared.f64 	[%r414], %fd120;
	add.s64 	%rd104, %rd103, %rd95;
	ld.global.f64 	%fd121, [%rd104];
	add.s32 	%r415, %r414, %r140;
	st.shared.f64 	[%r415], %fd121;
	add.s64 	%rd105, %rd104, %rd95;
	ld.global.f64 	%fd122, [%rd105];
	add.s32 	%r416, %r415, %r140;
	st.shared.f64 	[%r416], %fd122;
	add.s64 	%rd106, %rd105, %rd95;
	ld.global.f64 	%fd123, [%rd106];
	add.s32 	%r417, %r416, %r140;
	st.shared.f64 	[%r417], %fd123;
	add.s64 	%rd107, %rd106, %rd95;
	ld.global.f64 	%fd124, [%rd107];
	add.s32 	%r418, %r417, %r140;
	st.shared.f64 	[%r418], %fd124;
	add.s64 	%rd108, %rd107, %rd95;
	ld.global.f64 	%fd125, [%rd108];
	add.s32 	%r419, %r418, %r140;
	st.shared.f64 	[%r419], %fd125;
	add.s64 	%rd109, %rd108, %rd95;
	ld.global.f64 	%fd126, [%rd109];
	add.s32 	%r420, %r419, %r140;
	st.shared.f64 	[%r420], %fd126;
	add.s64 	%rd110, %rd109, %rd95;
	ld.global.f64 	%fd127, [%rd110];
	add.s32 	%r421, %r420, %r140;
	st.shared.f64 	[%r421], %fd127;
	add.s32 	%r581, %r581, 16;
	add.s32 	%r580, %r580, 16;
	add.s32 	%r579, %r579, %r142;
	add.s32 	%r578, %r578, %r143;
	setp.ne.s32 	%p41, %r581, 0;
	@%p41 bra 	$L__BB1_46;
	add.s32 	%r583, %r580, 1;
$L__BB1_48:
	setp.eq.s32 	%p42, %r138, 0;
	@%p42 bra 	$L__BB1_57;
	and.b32  	%r154, %r8, 7;
	setp.lt.u32 	%p43, %r138, 8;
	@%p43 bra 	$L__BB1_51;
	mul.lo.s32 	%r422, %r583, %r5;
	mul.wide.s32 	%rd111, %r422, 8;
	add.s64 	%rd112, %rd2, %rd111;
	ld.global.f64 	%fd128, [%rd112];
	mul.lo.s32 	%r423, %r583, %r9;
	shl.b32 	%r424, %r423, 3;
	add.s32 	%r425, %r12, %r424;
	st.shared.f64 	[%r425], %fd128;
	mul.wide.s32 	%rd113, %r5, 8;
	add.s64 	%rd114, %rd112, %rd113;
	ld.global.f64 	%fd129, [%rd114];
	shl.b32 	%r426, %r9, 3;
	add.s32 	%r427, %r425, %r426;
	st.shared.f64 	[%r427], %fd129;
	add.s64 	%rd115, %rd114, %rd113;
	ld.global.f64 	%fd130, [%rd115];
	add.s32 	%r428, %r427, %r426;
	st.shared.f64 	[%r428], %fd130;
	add.s64 	%rd116, %rd115, %rd113;
	ld.global.f64 	%fd131, [%rd116];
	add.s32 	%r429, %r428, %r426;
	st.shared.f64 	[%r429], %fd131;
	add.s64 	%rd117, %rd116, %rd113;
	ld.global.f64 	%fd132, [%rd117];
	add.s32 	%r430, %r429, %r426;
	st.shared.f64 	[%r430], %fd132;
	add.s64 	%rd118, %rd117, %rd113;
	ld.global.f64 	%fd133, [%rd118];
	add.s32 	%r431, %r430, %r426;
	st.shared.f64 	[%r431], %fd133;
	add.s64 	%rd119, %rd118, %rd113;
	ld.global.f64 	%fd134, [%rd119];
	add.s32 	%r432, %r431, %r426;
	st.shared.f64 	[%r432], %fd134;
	add.s64 	%rd120, %rd119, %rd113;
	ld.global.f64 	%fd135, [%rd120];
	add.s32 	%r433, %r432, %r426;
	st.shared.f64 	[%r433], %fd135;
	add.s32 	%r583, %r583, 8;
$L__BB1_51:
	setp.eq.s32 	%p44, %r154, 0;
	@%p44 bra 	$L__BB1_57;
	and.b32  	%r157, %r8, 3;
	setp.lt.u32 	%p45, %r154, 4;
	@%p45 bra 	$L__BB1_54;
	mul.lo.s32 	%r434, %r583, %r5;
	mul.wide.s32 	%rd121, %r434, 8;
	add.s64 	%rd122, %rd2, %rd121;
	ld.global.f64 	%fd136, [%rd122];
	mul.lo.s32 	%r435, %r583, %r9;
	shl.b32 	%r436, %r435, 3;
	add.s32 	%r437, %r12, %r436;
	st.shared.f64 	[%r437], %fd136;
	mul.wide.s32 	%rd123, %r5, 8;
	add.s64 	%rd124, %rd122, %rd123;
	ld.global.f64 	%fd137, [%rd124];
	shl.b32 	%r438, %r9, 3;
	add.s32 	%r439, %r437, %r438;
	st.shared.f64 	[%r439], %fd137;
	add.s64 	%rd125, %rd124, %rd123;
	ld.global.f64 	%fd138, [%rd125];
	add.s32 	%r440, %r439, %r438;
	st.shared.f64 	[%r440], %fd138;
	add.s64 	%rd126, %rd125, %rd123;
	ld.global.f64 	%fd139, [%rd126];
	add.s32 	%r441, %r440, %r438;
	st.shared.f64 	[%r441], %fd139;
	add.s32 	%r583, %r583, 4;
$L__BB1_54:
	setp.eq.s32 	%p46, %r157, 0;
	@%p46 bra 	$L__BB1_57;
	mul.lo.s32 	%r442, %r583, %r9;
	shl.b32 	%r443, %r442, 3;
	shl.b32 	%r444, %r11, 3;
	add.s32 	%r445, %r443, %r444;
	mov.u32 	%r446, mem;
	add.s32 	%r587, %r446, %r445;
	shl.b32 	%r161, %r9, 3;
	mul.lo.s32 	%r586, %r583, %r5;
	neg.s32 	%r585, %r157;
$L__BB1_56:
	.pragma "nounroll";
	mul.wide.s32 	%rd127, %r586, 8;
	add.s64 	%rd128, %rd2, %rd127;
	ld.global.f64 	%fd140, [%rd128];
	st.shared.f64 	[%r587], %fd140;
	add.s32 	%r587, %r587, %r161;
	add.s32 	%r586, %r586, %r5;
	add.s32 	%r585, %r585, 1;
	setp.ne.s32 	%p47, %r585, 0;
	@%p47 bra 	$L__BB1_56;
$L__BB1_57:
	ld.param.u64 	%rd154, [_Z15solveIterSharedPdPiS0__param_1];
	bar.sync 	0;
	cvta.to.global.u64 	%rd129, %rd154;
	ld.global.u32 	%r170, [%rd129];
	setp.ne.s32 	%p48, %r170, 2;
	mov.f64 	%fd313, 0d0000000000000000;
	@%p48 bra 	$L__BB1_70;
	setp.lt.s32 	%p59, %r7, -1;
	@%p59 bra 	$L__BB1_82;
	neg.s32 	%r598, %r8;
	abs.s32 	%r491, %r8;
	add.s32 	%r172, %r8, %r491;
	add.s32 	%r173, %r172, 1;
	and.b32  	%r174, %r173, 7;
	setp.lt.u32 	%p60, %r172, 7;
	mov.f64 	%fd313, 0d0000000000000000;
	@%p60 bra 	$L__BB1_62;
	and.b32  	%r493, %r173, -8;
	neg.s32 	%r591, %r493;
	shl.b32 	%r494, %r11, 3;
	mul.lo.s32 	%r495, %r8, %r9;
	shl.b32 	%r496, %r495, 3;
	sub.s32 	%r497, %r494, %r496;
	mov.u32 	%r498, mem;
	add.s32 	%r589, %r498, %r497;
	shl.b32 	%r177, %r9, 6;
	add.s32 	%r499, %r1, %r10;
	shl.b32 	%r500, %r499, 3;
	add.s32 	%r501, %r500, %r498;
	add.s32 	%r588, %r501, 32;
	shl.b32 	%r179, %r9, 3;
	mov.f64 	%fd313, 0d0000000000000000;
	mov.b32 	%r590, 0;
	mov.u64 	%rd143, stencil2;
$L__BB1_61:
	.pragma "nounroll";
	mul.wide.s32 	%rd142, %r590, 8;
	add.s64 	%rd144, %rd143, %rd142;
	ld.const.f64 	%fd222, [%rd144];
	ld.shared.f64 	%fd223, [%r589];
	fma.rn.f64 	%fd224, %fd222, %fd223, %fd313;
	ld.shared.f64 	%fd225, [%r588+-32];
	fma.rn.f64 	%fd226, %fd222, %fd225, %fd224;
	ld.const.f64 	%fd227, [%rd144+8];
	add.s32 	%r502, %r589, %r179;
	ld.shared.f64 	%fd228, [%r502];
	fma.rn.f64 	%fd229, %fd227, %fd228, %fd226;
	ld.shared.f64 	%fd230, [%r588+-24];
	fma.rn.f64 	%fd231, %fd227, %fd230, %fd229;
	ld.const.f64 	%fd232, [%rd144+16];
	add.s32 	%r503, %r502, %r179;
	ld.shared.f64 	%fd233, [%r503];
	fma.rn.f64 	%fd234, %fd232, %fd233, %fd231;
	ld.shared.f64 	%fd235, [%r588+-16];
	fma.rn.f64 	%fd236, %fd232, %fd235, %fd234;
	ld.const.f64 	%fd237, [%rd144+24];
	add.s32 	%r504, %r503, %r179;
	ld.shared.f64 	%fd238, [%r504];
	fma.rn.f64 	%fd239, %fd237, %fd238, %fd236;
	ld.shared.f64 	%fd240, [%r588+-8];
	fma.rn.f64 	%fd241, %fd237, %fd240, %fd239;
	ld.const.f64 	%fd242, [%rd144+32];
	add.s32 	%r505, %r504, %r179;
	ld.shared.f64 	%fd243, [%r505];
	fma.rn.f64 	%fd244, %fd242, %fd243, %fd241;
	ld.shared.f64 	%fd245, [%r588];
	fma.rn.f64 	%fd246, %fd242, %fd245, %fd244;
	ld.const.f64 	%fd247, [%rd144+40];
	add.s32 	%r506, %r505, %r179;
	ld.shared.f64 	%fd248, [%r506];
	fma.rn.f64 	%fd249, %fd247, %fd248, %fd246;
	ld.shared.f64 	%fd250, [%r588+8];
	fma.rn.f64 	%fd251, %fd247, %fd250, %fd249;
	ld.const.f64 	%fd252, [%rd144+48];
	add.s32 	%r507, %r506, %r179;
	ld.shared.f64 	%fd253, [%r507];
	fma.rn.f64 	%fd254, %fd252, %fd253, %fd251;
	ld.shared.f64 	%fd255, [%r588+16];
	fma.rn.f64 	%fd256, %fd252, %fd255, %fd254;
	ld.const.f64 	%fd257, [%rd144+56];
	add.s32 	%r508, %r507, %r179;
	ld.shared.f64 	%fd258, [%r508];
	fma.rn.f64 	%fd259, %fd257, %fd258, %fd256;
	ld.shared.f64 	%fd260, [%r588+24];
	fma.rn.f64 	%fd313, %fd257, %fd260, %fd259;
	add.s32 	%r598, %r598, 8;
	add.s32 	%r591, %r591, 8;
	add.s32 	%r590, %r590, 8;
	add.s32 	%r589, %r589, %r177;
	add.s32 	%r588, %r588, 64;
	setp.eq.s32 	%p61, %r591, 0;
	@%p61 bra 	$L__BB1_62;
	bra.uni 	$L__BB1_61;
$L__BB1_62:
	setp.eq.s32 	%p62, %r174, 0;
	@%p62 bra 	$L__BB1_82;
	setp.lt.u32 	%p63, %r174, 4;
	@%p63 bra 	$L__BB1_65;
	add.s32 	%r509, %r598, %r8;
	mul.wide.s32 	%rd145, %r509, 8;
	mov.u64 	%rd146, stencil2;
	add.s64 	%rd147, %rd146, %rd145;
	ld.const.f64 	%fd262, [%rd147];
	mul.lo.s32 	%r510, %r598, %r9;
	shl.b32 	%r511, %r510, 3;
	add.s32 	%r512, %r12, %r511;
	ld.shared.f64 	%fd263, [%r512];
	fma.rn.f64 	%fd264, %fd262, %fd263, %fd313;
	shl.b32 	%r513, %r598, 3;
	add.s32 	%r514, %r12, %r513;
	ld.shared.f64 	%fd265, [%r514];
	fma.rn.f64 	%fd266, %fd262, %fd265, %fd264;
	ld.const.f64 	%fd267, [%rd147+8];
	shl.b32 	%r515, %r9, 3;
	add.s32 	%r516, %r512, %r515;
	ld.shared.f64 	%fd268, [%r516];
	fma.rn.f64 	%fd269, %fd267, %fd268, %fd266;
	ld.shared.f64 	%fd270, [%r514+8];
	fma.rn.f64 	%fd271, %fd267, %fd270, %fd269;
	ld.const.f64 	%fd272, [%rd147+16];
	add.s32 	%r517, %r516, %r515;
	ld.shared.f64 	%fd273, [%r517];
	fma.rn.f64 	%fd274, %fd272, %fd273, %fd271;
	ld.shared.f64 	%fd275, [%r514+16];
	fma.rn.f64 	%fd276, %fd272, %fd275, %fd274;
	ld.const.f64 	%fd277, [%rd147+24];
	add.s32 	%r518, %r517, %r515;
	ld.shared.f64 	%fd278, [%r518];
	fma.rn.f64 	%fd279, %fd277, %fd278, %fd276;
	ld.shared.f64 	%fd280, [%r514+24];
	fma.rn.f64 	%fd313, %fd277, %fd280, %fd279;
	add.s32 	%r598, %r598, 4;
$L__BB1_65:
	and.b32  	%r519, %r173, 3;
	setp.eq.s32 	%p64, %r519, 0;
	@%p64 bra 	$L__BB1_82;
	setp.eq.s32 	%p65, %r519, 1;
	@%p65 bra 	$L__BB1_68;
	add.s32 	%r520, %r598, %r8;
	mul.wide.s32 	%rd148, %r520, 8;
	mov.u64 	%rd149, stencil2;
	add.s64 	%rd150, %rd149, %rd148;
	ld.const.f64 	%fd282, [%rd150];
	mul.lo.s32 	%r521, %r598, %r9;
	shl.b32 	%r522, %r521, 3;
	add.s32 	%r523, %r12, %r522;
	ld.shared.f64 	%fd283, [%r523];
	fma.rn.f64 	%fd284, %fd282, %fd283, %fd313;
	shl.b32 	%r524, %r598, 3;
	add.s32 	%r525, %r12, %r524;
	ld.shared.f64 	%fd285, [%r525];
	fma.rn.f64 	%fd286, %fd282, %fd285, %fd284;
	ld.const.f64 	%fd287, [%rd150+8];
	shl.b32 	%r526, %r9, 3;
	add.s32 	%r527, %r523, %r526;
	ld.shared.f64 	%fd288, [%r527];
	fma.rn.f64 	%fd289, %fd287, %fd288, %fd286;
	ld.shared.f64 	%fd290, [%r525+8];
	fma.rn.f64 	%fd313, %fd287, %fd290, %fd289;
	add.s32 	%r598, %r598, 2;
$L__BB1_68:
	and.b32  	%r528, %r172, 1;
	setp.eq.b32 	%p66, %r528, 1;
	@%p66 bra 	$L__BB1_82;
	add.s32 	%r529, %r598, %r8;
	mul.wide.s32 	%rd151, %r529, 8;
	mov.u64 	%rd152, stencil2;
	add.s64 	%rd153, %rd152, %rd151;
	ld.const.f64 	%fd291, [%rd153];
	mul.lo.s32 	%r530, %r598, %r9;
	shl.b32 	%r531, %r530, 3;
	add.s32 	%r532, %r12, %r531;
	ld.shared.f64 	%fd292, [%r532];
	fma.rn.f64 	%fd293, %fd291, %fd292, %fd313;
	shl.b32 	%r533, %r598, 3;
	add.s32 	%r534, %r12, %r533;
	ld.shared.f64 	%fd294, [%r534];
	fma.rn.f64 	%fd313, %fd291, %fd294, %fd293;
	bra.uni 	$L__BB1_82;
$L__BB1_70:
	setp.ne.s32 	%p49, %r170, 4;
	setp.lt.s32 	%p50, %r7, -1;
	or.pred  	%p51, %p49, %p50;
	@%p51 bra 	$L__BB1_82;
	neg.s32 	%r601, %r8;
	abs.s32 	%r447, %r8;
	add.s32 	%r191, %r8, %r447;
	add.s32 	%r192, %r191, 1;
	and.b32  	%r193, %r192, 7;
	setp.lt.u32 	%p52, %r191, 7;
	mov.f64 	%fd313, 0d0000000000000000;
	@%p52 bra 	$L__BB1_74;
	and.b32  	%r449, %r192, -8;
	neg.s32 	%r596, %r449;
	shl.b32 	%r450, %r11, 3;
	mul.lo.s32 	%r451, %r8, %r9;
	shl.b32 	%r452, %r451, 3;
	sub.s32 	%r453, %r450, %r452;
	mov.u32 	%r454, mem;
	add.s32 	%r594, %r454, %r453;
	shl.b32 	%r196, %r9, 6;
	add.s32 	%r455, %r1, %r10;
	shl.b32 	%r456, %r455, 3;
	add.s32 	%r457, %r456, %r454;
	add.s32 	%r593, %r457, 32;
	shl.b32 	%r198, %r9, 3;
	mov.f64 	%fd313, 0d0000000000000000;
	mov.b32 	%r595, 0;
	mov.u64 	%rd131, stencil4;
$L__BB1_73:
	.pragma "nounroll";
	mul.wide.s32 	%rd130, %r595, 8;
	add.s64 	%rd132, %rd131, %rd130;
	ld.const.f64 	%fd145, [%rd132];
	ld.shared.f64 	%fd146, [%r594];
	fma.rn.f64 	%fd147, %fd145, %fd146, %fd313;
	ld.shared.f64 	%fd148, [%r593+-32];
	fma.rn.f64 	%fd149, %fd145, %fd148, %fd147;
	ld.const.f64 	%fd150, [%rd132+8];
	add.s32 	%r458, %r594, %r198;
	ld.shared.f64 	%fd151, [%r458];
	fma.rn.f64 	%fd152, %fd150, %fd151, %fd149;
	ld.shared.f64 	%fd153, [%r593+-24];
	fma.rn.f64 	%fd154, %fd150, %fd153, %fd152;
	ld.const.f64 	%fd155, [%rd132+16];
	add.s32 	%r459, %r458, %r198;
	ld.shared.f64 	%fd156, [%r459];
	fma.rn.f64 	%fd157, %fd155, %fd156, %fd154;
	ld.shared.f64 	%fd158, [%r593+-16];
	fma.rn.f64 	%fd159, %fd155, %fd158, %fd157;
	ld.const.f64 	%fd160, [%rd132+24];
	add.s32 	%r460, %r459, %r198;
	ld.shared.f64 	%fd161, [%r460];
	fma.rn.f64 	%fd162, %fd160, %fd161, %fd159;
	ld.shared.f64 	%fd163, [%r593+-8];
	fma.rn.f64 	%fd164, %fd160, %fd163, %fd162;
	ld.const.f64 	%fd165, [%rd132+32];
	add.s32 	%r461, %r460, %r198;
	ld.shared.f64 	%fd166, [%r461];
	fma.rn.f64 	%fd167, %fd165, %fd166, %fd164;
	ld.shared.f64 	%fd168, [%r593];
	fma.rn.f64 	%fd169, %fd165, %fd168, %fd167;
	ld.const.f64 	%fd170, [%rd132+40];
	add.s32 	%r462, %r461, %r198;
	ld.shared.f64 	%fd171, [%r462];
	fma.rn.f64 	%fd172, %fd170, %fd171, %fd169;
	ld.shared.f64 	%fd173, [%r593+8];
	fma.rn.f64 	%fd174, %fd170, %fd173, %fd172;
	ld.const.f64 	%fd175, [%rd132+48];
	add.s32 	%r463, %r462, %r198;
	ld.shared.f64 	%fd176, [%r463];
	fma.rn.f64 	%fd177, %fd175, %fd176, %fd174;
	ld.shared.f64 	%fd178, [%r593+16];
	fma.rn.f64 	%fd179, %fd175, %fd178, %fd177;
	ld.const.f64 	%fd180, [%rd132+56];
	add.s32 	%r464, %r463, %r198;
	ld.shared.f64 	%fd181, [%r464];
	fma.rn.f64 	%fd182, %fd180, %fd181, %fd179;
	ld.shared.f64 	%fd183, [%r593+24];
	fma.rn.f64 	%fd313, %fd180, %fd183, %fd182;
	add.s32 	%r601, %r601, 8;
	add.s32 	%r596, %r596, 8;
	add.s32 	%r595, %r595, 8;
	add.s32 	%r594, %r594, %r196;
	add.s32 	%r593, %r593, 64;
	setp.eq.s32 	%p53, %r596, 0;
	@%p53 bra 	$L__BB1_74;
	bra.uni 	$L__BB1_73;
$L__BB1_74:
	setp.eq.s32 	%p54, %r193, 0;
	@%p54 bra 	$L__BB1_82;
	setp.lt.u32 	%p55, %r193, 4;
	@%p55 bra 	$L__BB1_77;
	add.s32 	%r465, %r601, %r8;
	mul.wide.s32 	%rd133, %r465, 8;
	mov.u64 	%rd134, stencil4;
	add.s64 	%rd135, %rd134, %rd133;
	ld.const.f64 	%fd185, [%rd135];
	mul.lo.s32 	%r466, %r601, %r9;
	shl.b32 	%r467, %r466, 3;
	add.s32 	%r468, %r12, %r467;
	ld.shared.f64 	%fd186, [%r468];
	fma.rn.f64 	%fd187, %fd185, %fd186, %fd313;
	shl.b32 	%r469, %r601, 3;
	add.s32 	%r470, %r12, %r469;
	ld.shared.f64 	%fd188, [%r470];
	fma.rn.f64 	%fd189, %fd185, %fd188, %fd187;
	ld.const.f64 	%fd190, [%rd135+8];
	shl.b32 	%r471, %r9, 3;
	add.s32 	%r472, %r468, %r471;
	ld.shared.f64 	%fd191, [%r472];
	fma.rn.f64 	%fd192, %fd190, %fd191, %fd189;
	ld.shared.f64 	%fd193, [%r470+8];
	fma.rn.f64 	%fd194, %fd190, %fd193, %fd192;
	ld.const.f64 	%fd195, [%rd135+16];
	add.s32 	%r473, %r472, %r471;
	ld.shared.f64 	%fd196, [%r473];
	fma.rn.f64 	%fd197, %fd195, %fd196, %fd194;
	ld.shared.f64 	%fd198, [%r470+16];
	fma.rn.f64 	%fd199, %fd195, %fd198, %fd197;
	ld.const.f64 	%fd200, [%rd135+24];
	add.s32 	%r474, %r473, %r471;
	ld.shared.f64 	%fd201, [%r474];
	fma.rn.f64 	%fd202, %fd200, %fd201, %fd199;
	ld.shared.f64 	%fd203, [%r470+24];
	fma.rn.f64 	%fd313, %fd200, %fd203, %fd202;
	add.s32 	%r601, %r601, 4;
$L__BB1_77:
	and.b32  	%r475, %r192, 3;
	setp.eq.s32 	%p56, %r475, 0;
	@%p56 bra 	$L__BB1_82;
	setp.eq.s32 	%p57, %r475, 1;
	@%p57 bra 	$L__BB1_80;
	add.s32 	%r476, %r601, %r8;
	mul.wide.s32 	%rd136, %r476, 8;
	mov.u64 	%rd137, stencil4;
	add.s64 	%rd138, %rd137, %rd136;
	ld.const.f64 	%fd205, [%rd138];
	mul.lo.s32 	%r477, %r601, %r9;
	shl.b32 	%r478, %r477, 3;
	add.s32 	%r479, %r12, %r478;
	ld.shared.f64 	%fd206, [%r479];
	fma.rn.f64 	%fd207, %fd205, %fd206, %fd313;
	shl.b32 	%r480, %r601, 3;
	add.s32 	%r481, %r12, %r480;
	ld.shared.f64 	%fd208, [%r481];
	fma.rn.f64 	%fd209, %fd205, %fd208, %fd207;
	ld.const.f64 	%fd210, [%rd138+8];
	shl.b32 	%r482, %r9, 3;
	add.s32 	%r483, %r479, %r482;
	ld.shared.f64 	%fd211, [%r483];
	fma.rn.f64 	%fd212, %fd210, %fd211, %fd209;
	ld.shared.f64 	%fd213, [%r481+8];
	fma.rn.f64 	%fd313, %fd210, %fd213, %fd212;
	add.s32 	%r601, %r601, 2;
$L__BB1_80:
	and.b32  	%r484, %r191, 1;
	setp.eq.b32 	%p58, %r484, 1;
	@%p58 bra 	$L__BB1_82;
	add.s32 	%r485, %r601, %r8;
	mul.wide.s32 	%rd139, %r485, 8;
	mov.u64 	%rd140, stencil4;
	add.s64 	%rd141, %rd140, %rd139;
	ld.const.f64 	%fd214, [%rd141];
	mul.lo.s32 	%r486, %r601, %r9;
	shl.b32 	%r487, %r486, 3;
	add.s32 	%r488, %r12, %r487;
	ld.shared.f64 	%fd215, [%r488];
	fma.rn.f64 	%fd216, %fd214, %fd215, %fd313;
	shl.b32 	%r489, %r601, 3;
	add.s32 	%r490, %r12, %r489;
	ld.shared.f64 	%fd217, [%r490];
	fma.rn.f64 	%fd313, %fd214, %fd217, %fd216;
$L__BB1_82:
	ld.const.f64 	%fd295, [dt];
	ld.global.f64 	%fd296, [%rd2];
	fma.rn.f64 	%fd297, %fd313, %fd295, %fd296;
	st.global.f64 	[%rd2], %fd297;
$L__BB1_83:
	ret;

}


// ===== COMPILED SASS (sm_100) =====

	.target	sm_100

	.elftype	@"ET_EXEC"


//--------------------- .note.nv.tkinfo           --------------------------
	.section	.note.nv.tkinfo,"",@"SHT_NOTE"
	.sectionflags	@"SHF_NOTE_NV_TKINFO"
	.tkinfo
        /*0018*/ 	.word	0x00000002
        /*0030*/ 	.string	""
        /*0030*/ 	.string	"ptxas"
        /*0030*/ 	.string	"Cuda compilation tools, release 13.0, V13.0.88"
        /*0030*/ 	.string	"Build cuda_13.0.r13.0/compiler.36424714_0"
        /*0030*/ 	.string	"-arch sm_100 -m 64 "



//--------------------- .note.nv.cuinfo           --------------------------
	.section	.note.nv.cuinfo,"",@"SHT_NOTE"
	.sectionflags	@"SHF_NOTE_NV_CUINFO"
        /*0018*/ 	.short	0x0002
        /*001a*/ 	.short	0x0064
        /*001c*/ 	.short	0x0082
	.zero		2


//--------------------- .nv.info                  --------------------------
	.section	.nv.info,"",@"SHT_CUDA_INFO"
	.align	4


	//----- nvinfo : EIATTR_REGCOUNT
	.align		4
        /*0000*/ 	.byte	0x04, 0x2f
        /*0002*/ 	.short	(.L_4 - .L_3)
	.align		4
.L_3:
        /*0004*/ 	.word	index@(_Z9solveIterPdPiS0_)
        /*0008*/ 	.word	0x00000020


	//----- nvinfo : EIATTR_FRAME_SIZE
	.align		4
.L_4:
        /*000c*/ 	.byte	0x04, 0x11
        /*000e*/ 	.short	(.L_6 - .L_5)
	.align		4
.L_5:
        /*0010*/ 	.word	index@(_Z9solveIterPdPiS0_)
        /*0014*/ 	.word	0x00000000


	//----- nvinfo : EIATTR_REGCOUNT
	.align		4
.L_6:
        /*0018*/ 	.byte	0x04, 0x2f
        /*001a*/ 	.short	(.L_8 - .L_7)
	.align		4
.L_7:
        /*001c*/ 	.word	index@(_Z15solveIterSharedPdPiS0_)
        /*0020*/ 	.word	0x00000028


	//----- nvinfo : EIATTR_FRAME_SIZE
	.align		4
.L_8:
        /*0024*/ 	.byte	0x04, 0x11
        /*0026*/ 	.short	(.L_10 - .L_9)
	.align		4
.L_9:
        /*0028*/ 	.word	index@(_Z15solveIterSharedPdPiS0_)
        /*002c*/ 	.word	0x00000000


	//----- nvinfo : EIATTR_MIN_STACK_SIZE
	.align		4
.L_10:
        /*0030*/ 	.byte	0x04, 0x12
        /*0032*/ 	.short	(.L_12 - .L_11)
	.align		4
.L_11:
        /*0034*/ 	.word	index@(_Z15solveIterSharedPdPiS0_)
        /*0038*/ 	.word	0x00000000


	//----- nvinfo : EIATTR_MIN_STACK_SIZE
	.align		4
.L_12:
        /*003c*/ 	.byte	0x04, 0x12
        /*003e*/ 	.short	(.L_14 - .L_13)
	.align		4
.L_13:
        /*0040*/ 	.word	index@(_Z9solveIterPdPiS0_)
        /*0044*/ 	.word	0x00000000
.L_14:


//--------------------- .nv.compat                --------------------------
	.section	.nv.compat,"",@"SHT_CUDA_COMPAT_INFO"
	.align	4
        /*0000*/ 	.byte	0x02, 0x09, 0x00, 0x00, 0x02, 0x02, 0x01, 0x00, 0x02, 0x05, 0x05, 0x00, 0x03, 0x07, 0x01, 0x01
        /*0010*/ 	.byte	0x02, 0x03, 0x00, 0x00, 0x02, 0x06, 0x01, 0x00, 0x04, 0x0b, 0x08, 0x00, 0x01, 0x00, 0x00, 0x00
        /*0020*/ 	.byte	0x00, 0x00, 0x00, 0x00


//--------------------- .nv.info._Z15solveIterSharedPdPiS0_ --------------------------
	.section	.nv.info._Z15solveIterSharedPdPiS0_,"",@"SHT_CUDA_INFO"
	.sectionflags	@""
	.align	4


	//----- nvinfo : EIATTR_CUDA_API_VERSION
	.align		4
        /*0000*/ 	.byte	0x04, 0x37
        /*0002*/ 	.short	(.L_16 - .L_15)
.L_15:
        /*0004*/ 	.word	0x00000082


	//----- nvinfo : EIATTR_KPARAM_INFO
	.align		4
.L_16:
        /*0008*/ 	.byte	0x04, 0x17
        /*000a*/ 	.short	(.L_18 - .L_17)
.L_17:
        /*000c*/ 	.word	0x00000000
        /*0010*/ 	.short	0x0002
        /*0012*/ 	.short	0x0010
        /*0014*/ 	.byte	0x00, 0xf5, 0x21, 0x00


	//----- nvinfo : EIATTR_KPARAM_INFO
	.align		4
.L_18:
        /*0018*/ 	.byte	0x04, 0x17
        /*001a*/ 	.short	(.L_20 - .L_19)
.L_19:
        /*001c*/ 	.word	0x00000000
        /*0020*/ 	.short	0x0001
        /*0022*/ 	.short	0x0008
        /*0024*/ 	.byte	0x00, 0xf5, 0x21, 0x00


	//----- nvinfo : EIATTR_KPARAM_INFO
	.align		4
.L_20:
        /*0028*/ 	.byte	0x04, 0x17
        /*002a*/ 	.short	(.L_22 - .L_21)
.L_21:
        /*002c*/ 	.word	0x00000000
        /*0030*/ 	.short	0x0000
        /*0032*/ 	.short	0x0000
        /*0034*/ 	.byte	0x00, 0xf5, 0x21, 0x00


	//----- nvinfo : EIATTR_SPARSE_MMA_MASK
	.align		4
.L_22:
        /*0038*/ 	.byte	0x03, 0x50
        /*003a*/ 	.short	0x0000


	//----- nvinfo : EIATTR_MAXREG_COUNT
	.align		4
        /*003c*/ 	.byte	0x03, 0x1b
        /*003e*/ 	.short	0x00ff


	//----- nvinfo : EIATTR_NUM_BARRIERS
	.align		4
        /*0040*/ 	.byte	0x02, 0x4c
        /*0042*/ 	.byte	0x01
	.zero		1


	//----- nvinfo : EIATTR_MERCURY_ISA_VERSION
	.align		4
        /*0044*/ 	.byte	0x03, 0x5f
        /*0046*/ 	.short	0x0101


	//----- nvinfo : EIATTR_VRC_CTA_INIT_COUNT
	.align		4
        /*0048*/ 	.byte	0x02, 0x4a
	.zero		1
	.zero		1


	//----- nvinfo : EIATTR_EXIT_INSTR_OFFSETS
	.align		4
        /*004c*/ 	.byte	0x04, 0x1c
        /*004e*/ 	.short	(.L_24 - .L_23)


	//   ....[0]....
.L_23:
        /*0050*/ 	.word	0x00000240


	//   ....[1]....
        /*0054*/ 	.word	0x00003f70


	//----- nvinfo : EIATTR_CRS_STACK_SIZE
	.align		4
.L_24:
        /*0058*/ 	.byte	0x04, 0x1e
        /*005a*/ 	.short	(.L_26 - .L_25)
.L_25:
        /*005c*/ 	.word	0x00000000


	//----- nvinfo : EIATTR_CBANK_PARAM_SIZE
	.align		4
.L_26:
        /*0060*/ 	.byte	0x03, 0x19
        /*0062*/ 	.short	0x0018


	//----- nvinfo : EIATTR_PARAM_CBANK
	.align		4
        /*0064*/ 	.byte	0x04, 0x0a
        /*0066*/ 	.short	(.L_28 - .L_27)
	.align		4
.L_27:
        /*0068*/ 	.word	index@(.nv.constant0._Z15solveIterSharedPdPiS0_)
        /*006c*/ 	.short	0x0380
        /*006e*/ 	.short	0x0018


	//----- nvinfo : EIATTR_SW_WAR
	.align		4
.L_28:
        /*0070*/ 	.byte	0x04, 0x36
        /*0072*/ 	.short	(.L_30 - .L_29)
.L_29:
        /*0074*/ 	.word	0x00000008
.L_30:


//--------------------- .nv.info._Z9solveIterPdPiS0_ --------------------------
	.section	.nv.info._Z9solveIterPdPiS0_,"",@"SHT_CUDA_INFO"
	.sectionflags	@""
	.align	4


	//----- nvinfo : EIATTR_CUDA_API_VERSION
	.align		4
        /*0000*/ 	.byte	0x04, 0x37
        /*0002*/ 	.short	(.L_32 - .L_31)
.L_31:
        /*0004*/ 	.word	0x00000082


	//----- nvinfo : EIATTR_KPARAM_INFO
	.align		4
.L_32:
        /*0008*/ 	.byte	0x04, 0x17
        /*000a*/ 	.short	(.L_34 - .L_33)
.L_33:
        /*000c*/ 	.word	0x00000000
        /*0010*/ 	.short	0x0002
        /*0012*/ 	.short	0x0010
        /*0014*/ 	.byte	0x00, 0xf5, 0x21, 0x00


	//----- nvinfo : EIATTR_KPARAM_INFO
	.align		4
.L_34:
        /*0018*/ 	.byte	0x04, 0x17
        /*001a*/ 	.short	(.L_36 - .L_35)
.L_35:
        /*001c*/ 	.word	0x00000000
        /*0020*/ 	.short	0x0001
        /*0022*/ 	.short	0x0008
        /*0024*/ 	.byte	0x00, 0xf5, 0x21, 0x00


	//----- nvinfo : EIATTR_KPARAM_INFO
	.align		4
.L_36:
        /*0028*/ 	.byte	0x04, 0x17
        /*002a*/ 	.short	(.L_38 - .L_37)
.L_37:
        /*002c*/ 	.word	0x00000000
        /*0030*/ 	.short	0x0000
        /*0032*/ 	.short	0x0000
        /*0034*/ 	.byte	0x00, 0xf5, 0x21, 0x00


	//----- nvinfo : EIATTR_SPARSE_MMA_MASK
	.align		4
.L_38:
        /*0038*/ 	.byte	0x03, 0x50
        /*003a*/ 	.short	0x0000


	//----- nvinfo : EIATTR_MAXREG_COUNT
	.align		4
        /*003c*/ 	.byte	0x03, 0x1b
        /*003e*/ 	.short	0x00ff


	//----- nvinfo : EIATTR_NUM_BARRIERS
	.align		4
        /*0040*/ 	.byte	0x02, 0x4c
        /*0042*/ 	.byte	0x01
	.zero		1


	//----- nvinfo : EIATTR_MERCURY_ISA_VERSION
	.align		4
        /*0044*/ 	.byte	0x03, 0x5f
        /*0046*/ 	.short	0x0101


	//----- nvinfo : EIATTR_VRC_CTA_INIT_COUNT
	.align		4
        /*0048*/ 	.byte	0x02, 0x4a
	.zero		1
	.zero		1


	//----- nvinfo : EIATTR_EXIT_INSTR_OFFSETS
	.align		4
        /*004c*/ 	.byte	0x04, 0x1c
        /*004e*/ 	.short	(.L_40 - .L_39)


	//   ....[0]....
.L_39:
        /*0050*/ 	.word	0x00000150


	//   ....[1]....
        /*0054*/ 	.word	0x00000590


	//----- nvinfo : EIATTR_CBANK_PARAM_SIZE
	.align		4
.L_40:
        /*0058*/ 	.byte	0x03, 0x19
        /*005a*/ 	.short	0x0018


	//----- nvinfo : EIATTR_PARAM_CBANK
	.align		4
        /*005c*/ 	.byte	0x04, 0x0a
        /*005e*/ 	.short	(.L_42 - .L_41)
	.align		4
.L_41:
        /*0060*/ 	.word	index@(.nv.constant0._Z9solveIterPdPiS0_)
        /*0064*/ 	.short	0x0380
        /*0066*/ 	.short	0x0018


	//----- nvinfo : EIATTR_SW_WAR
	.align		4
.L_42:
        /*0068*/ 	.byte	0x04, 0x36
        /*006a*/ 	.short	(.L_44 - .L_43)
.L_43:
        /*006c*/ 	.word	0x00000008
.L_44:


//--------------------- .nv.callgraph             --------------------------
	.section	.nv.callgraph,"",@"SHT_CUDA_CALLGRAPH"
	.align	4
	.sectionentsize	8
	.align		4
        /*0000*/ 	.word	0x00000000
	.align		4
        /*0004*/ 	.word	0xffffffff
	.align		4
        /*0008*/ 	.word	0x00000000
	.align		4
        /*000c*/ 	.word	0xfffffffe
	.align		4
        /*0010*/ 	.word	0x00000000
	.align		4
        /*0014*/ 	.word	0xfffffffd
	.align		4
        /*0018*/ 	.word	0x00000000
	.align		4
        /*001c*/ 	.word	0xfffffffc


//--------------------- .nv.constant3             --------------------------
	.section	.nv.constant3,"a",@progbits
	.align	8
.nv.constant3:
	.type		stencil4,@object
	.size		stencil4,(stencil2 - stencil4)
stencil4:
        /*0000*/ 	.byte	0x55, 0x55, 0x55, 0x55, 0x55, 0x55, 0xb5, 0xbf, 0x55, 0x55, 0x55, 0x55, 0x55, 0x55, 0xf5, 0x3f
        /*0010*/ 	.byte	0x00, 0x00, 0x00, 0x00, 0x00, 0x00, 0x04, 0xc0, 0x55, 0x55, 0x55, 0x55, 0x55, 0x55, 0xf5, 0x3f
        /*0020*/ 	.byte	0x55, 0x55, 0x55, 0x55, 0x55, 0x55, 0xb5, 0xbf
	.type		stencil2,@object
	.size		stencil2,(dt - stencil2)
stencil2:
        /*0028*/ 	.byte	0x00, 0x00, 0x00, 0x00, 0x00, 0x00, 0xf0, 0x3f, 0x00, 0x00, 0x00, 0x00, 0x00, 0x00, 0x00, 0xc0
        /*0038*/ 	.byte	0x00, 0x00, 0x00, 0x00, 0x00, 0x00, 0xf0, 0x3f
	.type		dt,@object
	.size		dt,(.L_2 - dt)
dt:
        /*0040*/ 	.byte	0x7b, 0x14, 0xae, 0x47, 0xe1, 0x7a, 0x84, 0x3f
.L_2:


//--------------------- .text._Z15solveIterSharedPdPiS0_ --------------------------
	.section	.text._Z15solveIterSharedPdPiS0_,"ax",@progbits
	.align	128
        .global         _Z15solveIterSharedPdPiS0_
        .type           _Z15solveIterSharedPdPiS0_,@function
        .size           _Z15solveIterSharedPdPiS0_,(.L_x_42 - _Z15solveIterSharedPdPiS0_)
        .other          _Z15solveIterSharedPdPiS0_,@"STO_CUDA_ENTRY STV_DEFAULT"
_Z15solveIterSharedPdPiS0_:
.text._Z15solveIterSharedPdPiS0_:
[----:B------:R-:W-:Y:S08]  /*0000*/  LDC R1, c[0x0][0x37c] ;  /* 0x0000df00ff017b82 */ /* 0x000ff00000000800 */
[----:B------:R-:W0:Y:S01]  /*0010*/  LDC.64 R8, c[0x0][0x390] ;  /* 0x0000e400ff087b82 */ /* 0x000e220000000a00 */
[----:B------:R-:W0:Y:S07]  /*0020*/  LDCU.64 UR8, c[0x0][0x358] ;  /* 0x00006b00ff0877ac */ /* 0x000e2e0008000a00 */
[----:B------:R-:W1:Y:S01]  /*0030*/  LDC.64 R12, c[0x0][0x388] ;  /* 0x0000e200ff0c7b82 */ /* 0x000e620000000a00 */
[----:B------:R-:W2:Y:S01]  /*0040*/  S2R R5, SR_TID.Y ;  /* 0x0000000000057919 */ /* 0x000ea20000002200 */
[----:B------:R-:W3:Y:S06]  /*0050*/  S2R R6, SR_TID.X ;  /* 0x0000000000067919 */ /* 0x000eec0000002100 */
[----:B------:R-:W4:Y:S01]  /*0060*/  S2UR UR5, SR_CTAID.Y ;  /* 0x00000000000579c3 */ /* 0x000f220000002600 */
[----:B0-----:R-:W5:Y:S07]  /*0070*/  LDG.E R0, desc[UR8][R8.64] ;  /* 0x0000000808007981 */ /* 0x001f6e000c1e1900 */
[----:B------:R-:W3:Y:S01]  /*0080*/  LDC R15, c[0x0][0x360] ;  /* 0x0000d800ff0f7b82 */ /* 0x000ee20000000800 */
[----:B------:R-:W4:Y:S01]  /*0090*/  LDCU UR4, c[0x0][0x364] ;  /* 0x00006c80ff0477ac */ /* 0x000f220008000800 */
[----:B-1----:R-:W5:Y:S06]  /*00a0*/  LDG.E R2, desc[UR8][R12.64] ;  /* 0x000000080c027981 */ /* 0x002f6c000c1e1900 */
[----:B------:R-:W3:Y:S08]  /*00b0*/  S2UR UR6, SR_CTAID.X ;  /* 0x00000000000679c3 */ /* 0x000ef00000002500 */
[----:B------:R-:W0:Y:S01]  /*00c0*/  LDC.64 R22, c[0x0][0x380] ;  /* 0x0000e000ff167b82 */ /* 0x000e220000000a00 */
[----:B----4-:R-:W-:-:S06]  /*00d0*/  UIMAD UR5, UR5, UR4, URZ ;  /* 0x00000004050572a4 */ /* 0x010fcc000f8e02ff */
[----:B--2---:R-:W-:Y:S01]  /*00e0*/  IADD3 R4, PT, PT, R5, UR5, RZ ;  /* 0x0000000505047c10 */ /* 0x004fe2000fffe0ff */
[----:B---3--:R-:W-:-:S04]  /*00f0*/  IMAD R3, R15, UR6, R6 ;  /* 0x000000060f037c24 */ /* 0x008fc8000f8e0206 */
[----:B-----5:R-:W-:-:S04]  /*0100*/  IMAD R7, R4, R0, R3 ;  /* 0x0000000004077224 */ /* 0x020fc800078e0203 */
[----:B0-----:R-:W-:-:S05]  /*0110*/  IMAD.WIDE R24, R7, 0x8, R22 ;  /* 0x0000000807187825 */ /* 0x001fca00078e0216 */
[----:B------:R-:W2:Y:S01]  /*0120*/  LDG.E.64 R10, desc[UR8][R24.64] ;  /* 0x00000008180a7981 */ /* 0x000ea2000c1e1b00 */
[----:B------:R-:W0:Y:S01]  /*0130*/  S2UR UR6, SR_CgaCtaId ;  /* 0x00000000000679c3 */ /* 0x000e220000008800 */
[C---:B------:R-:W-:Y:S01]  /*0140*/  IMAD.IADD R15, R2.reuse, 0x1, R15 ;  /* 0x00000001020f7824 */ /* 0x040fe200078e020f */
[----:B------:R-:W-:-:S04]  /*0150*/  LEA.HI R9, R2, R2, RZ, 0x1 ;  /* 0x0000000202097211 */ /* 0x000fc800078f08ff */
[----:B------:R-:W-:Y:S02]  /*0160*/  R2UR UR10, R15 ;  /* 0x000000000f0a72ca */ /* 0x000fe400000e0000 */
[----:B------:R-:W-:Y:S02]  /*0170*/  SHF.R.S32.HI R9, RZ, 0x1, R9 ;  /* 0x00000001ff097819 */ /* 0x000fe40000011409 */
[-C--:B------:R-:W-:Y:S02]  /*0180*/  VIMNMX R12, PT, PT, R3, R4.reuse, PT ;  /* 0x00000004030c7248 */ /* 0x080fe40003fe0100 */
[----:B------:R-:W-:Y:S02]  /*0190*/  IADD3 R8, PT, PT, R9, R5, RZ ;  /* 0x0000000509087210 */ /* 0x000fe40007ffe0ff */
[----:B------:R-:W-:Y:S01]  /*01a0*/  VIMNMX R13, PT, PT, R3, R4, !PT ;  /* 0x00000004030d7248 */ /* 0x000fe20007fe0100 */
[----:B------:R-:W-:Y:S01]  /*01b0*/  IMAD.IADD R4, R0, 0x1, -R9 ;  /* 0x0000000100047824 */ /* 0x000fe200078e0a09 */
[----:B------:R-:W-:Y:S01]  /*01c0*/  ISETP.GE.AND P0, PT, R12, R9, PT ;  /* 0x000000090c00720c */ /* 0x000fe20003f06270 */
[----:B------:R-:W-:-:S02]  /*01d0*/  UMOV UR4, 0x400 ;  /* 0x0000040000047882 */ /* 0x000fc40000000000 */
[----:B------:R-:W-:Y:S01]  /*01e0*/  IMAD R8, R8, UR10, RZ ;  /* 0x0000000a08087c24 */ /* 0x000fe2000f8e02ff */
[----:B------:R-:W-:Y:S01]  /*01f0*/  ISETP.GE.OR P0, PT, R13, R4, !P0 ;  /* 0x000000040d00720c */ /* 0x000fe20004706670 */
[----:B0-----:R-:W-:-:S03]  /*0200*/  ULEA UR6, UR6, UR4, 0x18 ;  /* 0x0000000406067291 */ /* 0x001fc6000f8ec0ff */
[----:B------:R-:W-:-:S04]  /*0210*/  IADD3 R30, PT, PT, R8, R9, R6 ;  /* 0x00000009081e7210 */ /* 0x000fc80007ffe006 */
[----:B------:R-:W-:-:S05]  /*0220*/  LEA R4, R30, UR6, 0x3 ;  /* 0x000000061e047c11 */ /* 0x000fca000f8e18ff */
[----:B--2---:R0:W-:Y:S01]  /*0230*/  STS.64 [R4], R10 ;  /* 0x0000000a04007388 */ /* 0x0041e20000000a00 */
[----:B------:R-:W-:Y:S05]  /*0240*/  @P0 EXIT ;  /* 0x000000000000094d */ /* 0x000fea0003800000 */
[----:B------:R-:W-:Y:S01]  /*0250*/  ISETP.GE.AND P0, PT, R2, 0x2, PT ;  /* 0x000000020200780c */ /* 0x000fe20003f06270 */
[----:B------:R-:W-:Y:S03]  /*0260*/  BSSY.RECONVERGENT B0, `(.L_x_0) ;  /* 0x0000071000007945 */ /* 0x000fe60003800200 */
[----:B------:R-:W-:-:S13]  /*0270*/  ISETP.NE.OR P1, PT, R6, RZ, !P0 ;  /* 0x000000ff0600720c */ /* 0x000fda0004725670 */
[----:B------:R-:W-:Y:S05]  /*0280*/  @P1 BRA `(.L_x_1) ;  /* 0x0000000400b81947 */ /* 0x000fea0003800000 */
[C---:B0-----:R-:W-:Y:S01]  /*0290*/  IADD3 R10, PT, PT, R9.reuse, -0x1, RZ ;  /* 0xffffffff090a7810 */ /* 0x041fe20007ffe0ff */
[----:B------:R-:W-:Y:S01]  /*02a0*/  UMOV UR4, 0x1 ;  /* 0x0000000100047882 */ /* 0x000fe20000000000 */
[----:B------:R-:W-:Y:S02]  /*02b0*/  LOP3.LUT R31, R9, 0xf, RZ, 0xc0, !PT ;  /* 0x0000000f091f7812 */ /* 0x000fe400078ec0ff */
[----:B------:R-:W-:-:S13]  /*02c0*/  ISETP.GE.U32.AND P1, PT, R10, 0xf, PT ;  /* 0x0000000f0a00780c */ /* 0x000fda0003f26070 */
[----:B------:R-:W-:Y:S05]  /*02d0*/  @!P1 BRA `(.L_x_2) ;  /* 0x0000000000b89947 */ /* 0x000fea0003800000 */
[----:B------:R-:W-:Y:S01]  /*02e0*/  IADD3 R10, P1, PT, R24, -0x40, RZ ;  /* 0xffffffc0180a7810 */ /* 0x000fe20007f3e0ff */
[----:B------:R-:W-:Y:S01]  /*02f0*/  VIADD R33, R4, 0xffffffc0 ;  /* 0xffffffc004217836 */ /* 0x000fe20000000000 */
[----:B------:R-:W-:Y:S01]  /*0300*/  LOP3.LUT R32, R9, 0x3ffffff0, RZ, 0xc0, !PT ;  /* 0x3ffffff009207812 */ /* 0x000fe200078ec0ff */
[----:B------:R-:W-:Y:S01]  /*0310*/  UMOV UR4, URZ ;  /* 0x000000ff00047c82 */ /* 0x000fe20008000000 */
[----:B------:R-:W-:Y:S02]  /*0320*/  IADD3.X R11, PT, PT, R25, -0x1, RZ, P1, !PT ;  /* 0xffffffff190b7810 */ /* 0x000fe40000ffe4ff */
[----:B------:R-:W-:-:S07]  /*0330*/  IADD3 R32, PT, PT, -R32, RZ, RZ ;  /* 0x000000ff20207210 */ /* 0x000fce0007ffe1ff */
.L_x_3:
[----:B------:R-:W2:Y:S04]  /*0340*/  LDG.E.64 R18, desc[UR8][R10.64+0x38] ;  /* 0x000038080a127981 */ /* 0x000ea8000c1e1b00 */
[----:B------:R-:W3:Y:S04]  /*0350*/  LDG.E.64 R16, desc[UR8][R10.64+0x30] ;  /* 0x000030080a107981 */ /* 0x000ee8000c1e1b00 */
[----:B------:R-:W4:Y:S04]  /*0360*/  LDG.E.64 R20, desc[UR8][R10.64+0x28] ;  /* 0x000028080a147981 */ /* 0x000f28000c1e1b00 */
[----:B------:R-:W5:Y:S04]  /*0370*/  LDG.E.64 R26, desc[UR8][R10.64+0x20] ;  /* 0x000020080a1a7981 */ /* 0x000f68000c1e1b00 */
[----:B------:R-:W5:Y:S04]  /*0380*/  LDG.E.64 R28, desc[UR8][R10.64+0x18] ;  /* 0x000018080a1c7981 */ /* 0x000f68000c1e1b00 */
[----:B------:R-:W5:Y:S04]  /*0390*/  LDG.E.64 R14, desc[UR8][R10.64+0x10] ;  /* 0x000010080a0e7981 */ /* 0x000f68000c1e1b00 */
[----:B------:R-:W5:Y:S04]  /*03a0*/  LDG.E.64 R12, desc[UR8][R10.64+0x8] ;  /* 0x000008080a0c7981 */ /* 0x000f68000c1e1b00 */
[----:B------:R-:W5:Y:S04]  /*03b0*/  LDG.E.64 R34, desc[UR8][R10.64] ;  /* 0x000000080a227981 */ /* 0x000f68000c1e1b00 */
[----:B------:R-:W5:Y:S04]  /*03c0*/  LDG.E.64 R36, desc[UR8][R10.64+-0x8] ;  /* 0xfffff8080a247981 */ /* 0x000f68000c1e1b00 */
[----:B--2---:R-:W-:Y:S04]  /*03d0*/  STS.64 [R33+0x38], R18 ;  /* 0x0000381221007388 */ /* 0x004fe80000000a00 */
[----:B---3--:R0:W-:Y:S04]  /*03e0*/  STS.64 [R33+0x30], R16 ;  /* 0x0000301021007388 */ /* 0x0081e80000000a00 */
[----:B----4-:R-:W-:Y:S04]  /*03f0*/  STS.64 [R33+0x28], R20 ;  /* 0x0000281421007388 */ /* 0x010fe80000000a00 */
[----:B-----5:R-:W-:Y:S04]  /*0400*/  STS.64 [R33+0x20], R26 ;  /* 0x0000201a21007388 */ /* 0x020fe80000000a00 */
[----:B------:R-:W-:Y:S04]  /*0410*/  STS.64 [R33+0x18], R28 ;  /* 0x0000181c21007388 */ /* 0x000fe80000000a00 */
[----:B------:R1:W-:Y:S04]  /*0420*/  STS.64 [R33+0x10], R14 ;  /* 0x0000100e21007388 */ /* 0x0003e80000000a00 */
[----:B------:R2:W-:Y:S04]  /*0430*/  STS.64 [R33+0x8], R12 ;  /* 0x0000080c21007388 */ /* 0x0005e80000000a00 */
[----:B0-----:R-:W3:Y:S04]  /*0440*/  LDG.E.64 R16, desc[UR8][R10.64+-0x20] ;  /* 0xffffe0080a107981 */ /* 0x001ee8000c1e1b00 */
[----:B-1----:R-:W4:Y:S04]  /*0450*/  LDG.E.64 R14, desc[UR8][R10.64+-0x18] ;  /* 0xffffe8080a0e7981 */ /* 0x002f28000c1e1b00 */
[----:B--2---:R-:W2:Y:S04]  /*0460*/  LDG.E.64 R12, desc[UR8][R10.64+-0x10] ;  /* 0xfffff0080a0c7981 */ /* 0x004ea8000c1e1b00 */
[----:B------:R-:W5:Y:S04]  /*0470*/  LDG.E.64 R18, desc[UR8][R10.64+-0x28] ;  /* 0xffffd8080a127981 */ /* 0x000f68000c1e1b00 */
[----:B------:R-:W5:Y:S04]  /*0480*/  LDG.E.64 R20, desc[UR8][R10.64+-0x30] ;  /* 0xffffd0080a147981 */ /* 0x000f68000c1e1b00 */
[----:B------:R-:W5:Y:S04]  /*0490*/  LDG.E.64 R26, desc[UR8][R10.64+-0x38] ;  /* 0xffffc8080a1a7981 */ /* 0x000f68000c1e1b00 */
[----:B------:R0:W5:Y:S01]  /*04a0*/  LDG.E.64 R28, desc[UR8][R10.64+-0x40] ;  /* 0xffffc0080a1c7981 */ /* 0x000162000c1e1b00 */
[----:B------:R-:W-:-:S05]  /*04b0*/  VIADD R32, R32, 0x10 ;  /* 0x0000001020207836 */ /* 0x000fca0000000000 */
[----:B------:R-:W-:Y:S01]  /*04c0*/  ISETP.NE.AND P1, PT, R32, RZ, PT ;  /* 0x000000ff2000720c */ /* 0x000fe20003f25270 */
[----:B------:R-:W-:Y:S01]  /*04d0*/  UIADD3 UR4, UPT, UPT, UR4, 0x10, URZ ;  /* 0x0000001004047890 */ /* 0x000fe2000fffe0ff */
[----:B0-----:R-:W-:Y:S01]  /*04e0*/  IADD3 R10, P2, PT, R10, -0x80, RZ ;  /* 0xffffff800a0a7810 */ /* 0x001fe20007f5e0ff */
[----:B------:R-:W-:Y:S03]  /*04f0*/  STS.64 [R33], R34 ;  /* 0x0000002221007388 */ /* 0x000fe60000000a00 */
[----:B------:R-:W-:Y:S01]  /*0500*/  IADD3.X R11, PT, PT, R11, -0x1, RZ, P2, !PT ;  /* 0xffffffff0b0b7810 */ /* 0x000fe200017fe4ff */
[----:B------:R-:W-:Y:S04]  /*0510*/  STS.64 [R33+-0x8], R36 ;  /* 0xfffff82421007388 */ /* 0x000fe80000000a00 */
[----:B---3--:R-:W-:Y:S04]  /*0520*/  STS.64 [R33+-0x20], R16 ;  /* 0xffffe01021007388 */ /* 0x008fe80000000a00 */
[----:B----4-:R-:W-:Y:S04]  /*0530*/  STS.64 [R33+-0x18], R14 ;  /* 0xffffe80e21007388 */ /* 0x010fe80000000a00 */
[----:B--2---:R-:W-:Y:S04]  /*0540*/  STS.64 [R33+-0x10], R12 ;  /* 0xfffff00c21007388 */ /* 0x004fe80000000a00 */
[----:B-----5:R-:W-:Y:S04]  /*0550*/  STS.64 [R33+-0x28], R18 ;  /* 0xffffd81221007388 */ /* 0x020fe80000000a00 */
[----:B------:R-:W-:Y:S04]  /*0560*/  STS.64 [R33+-0x30], R20 ;  /* 0xffffd01421007388 */ /* 0x000fe80000000a00 */
[----:B------:R-:W-:Y:S04]  /*0570*/  STS.64 [R33+-0x38], R26 ;  /* 0xffffc81a21007388 */ /* 0x000fe80000000a00 */
[----:B------:R0:W-:Y:S02]  /*0580*/  STS.64 [R33+-0x40], R28 ;  /* 0xffffc01c21007388 */ /* 0x0001e40000000a00 */
[----:B0-----:R-:W-:Y:S01]  /*0590*/  IADD3 R33, PT, PT, R33, -0x80, RZ ;  /* 0xffffff8021217810 */ /* 0x001fe20007ffe0ff */
[----:B------:R-:W-:Y:S06]  /*05a0*/  @P1 BRA `(.L_x_3) ;  /* 0xfffffffc00641947 */ /* 0x000fec000383ffff */
[----:B------:R-:W-:-:S12]  /*05b0*/  UIADD3 UR4, UPT, UPT, UR4, 0x1, URZ ;  /* 0x0000000104047890 */ /* 0x000fd8000fffe0ff */
.L_x_2:
[----:B------:R-:W-:-:S13]  /*05c0*/  ISETP.NE.AND P1, PT, R31, RZ, PT ;  /* 0x000000ff1f00720c */ /* 0x000fda0003f25270 */
[----:B------:R-:W-:Y:S05]  /*05d0*/  @!P1 BRA `(.L_x_1) ;  /* 0x0000000000e49947 */ /* 0x000fea0003800000 */
[----:B------:R-:W-:Y:S02]  /*05e0*/  ISETP.GE.U32.AND P1, PT, R31, 0x8, PT ;  /* 0x000000081f00780c */ /* 0x000fe40003f26070 */
[----:B------:R-:W-:-:S04]  /*05f0*/  LOP3.LUT R34, R9, 0x7, RZ, 0xc0, !PT ;  /* 0x0000000709227812 */ /* 0x000fc800078ec0ff */
[----:B------:R-:W-:-:S07]  /*0600*/  ISETP.NE.AND P2, PT, R34, RZ, PT ;  /* 0x000000ff2200720c */ /* 0x000fce0003f45270 */
[----:B------:R-:W-:Y:S06]  /*0610*/  @!P1 BRA `(.L_x_4) ;  /* 0x0000000000549947 */ /* 0x000fec0003800000 */
[----:B------:R-:W-:-:S04]  /*0620*/  VIADD R33, R7, -UR4 ;  /* 0x8000000407217c36 */ /* 0x000fc80008000000 */
[----:B------:R-:W-:-:S05]  /*0630*/  IMAD.WIDE R32, R33, 0x8, R22 ;  /* 0x0000000821207825 */ /* 0x000fca00078e0216 */
[----:B------:R-:W2:Y:S04]  /*0640*/  LDG.E.64 R28, desc[UR8][R32.64] ;  /* 0x00000008201c7981 */ /* 0x000ea8000c1e1b00 */
[----:B------:R-:W3:Y:S04]  /*0650*/  LDG.E.64 R26, desc[UR8][R32.64+-0x8] ;  /* 0xfffff808201a7981 */ /* 0x000ee8000c1e1b00 */
[----:B------:R-:W4:Y:S04]  /*0660*/  LDG.E.64 R10, desc[UR8][R32.64+-0x10] ;  /* 0xfffff008200a7981 */ /* 0x000f28000c1e1b00 */
[----:B------:R-:W5:Y:S04]  /*0670*/  LDG.E.64 R12, desc[UR8][R32.64+-0x18] ;  /* 0xffffe808200c7981 */ /* 0x000f68000c1e1b00 */
[----:B------:R-:W5:Y:S04]  /*0680*/  LDG.E.64 R14, desc[UR8][R32.64+-0x20] ;  /* 0xffffe008200e7981 */ /* 0x000f68000c1e1b00 */
[----:B------:R-:W5:Y:S04]  /*0690*/  LDG.E.64 R16, desc[UR8][R32.64+-0x28] ;  /* 0xffffd80820107981 */ /* 0x000f68000c1e1b00 */
[----:B------:R-:W5:Y:S04]  /*06a0*/  LDG.E.64 R18, desc[UR8][R32.64+-0x30] ;  /* 0xffffd00820127981 */ /* 0x000f68000c1e1b00 */
[----:B------:R-:W5:Y:S01]  /*06b0*/  LDG.E.64 R20, desc[UR8][R32.64+-0x38] ;  /* 0xffffc80820147981 */ /* 0x000f62000c1e1b00 */
[----:B------:R-:W-:Y:S01]  /*06c0*/  IADD3 R31, PT, PT, R30, -UR4, RZ ;  /* 0x800000041e1f7c10 */ /* 0x000fe2000fffe0ff */
[----:B------:R-:W-:-:S03]  /*06d0*/  UIADD3 UR4, UPT, UPT, UR4, 0x8, URZ ;  /* 0x0000000804047890 */ /* 0x000fc6000fffe0ff */
[----:B------:R-:W-:-:S05]  /*06e0*/  LEA R31, R31, UR6, 0x3 ;  /* 0x000000061f1f7c11 */ /* 0x000fca000f8e18ff */
[----:B--2---:R0:W-:Y:S04]  /*06f0*/  STS.64 [R31], R28 ;  /* 0x0000001c1f007388 */ /* 0x0041e80000000a00 */
[----:B---3--:R0:W-:Y:S04]  /*0700*/  STS.64 [R31+-0x8], R26 ;  /* 0xfffff81a1f007388 */ /* 0x0081e80000000a00 */
[----:B----4-:R0:W-:Y:S04]  /*0710*/  STS.64 [R31+-0x10], R10 ;  /* 0xfffff00a1f007388 */ /* 0x0101e80000000a00 */
[----:B-----5:R0:W-:Y:S04]  /*0720*/  STS.64 [R31+-0x18], R12 ;  /* 0xffffe80c1f007388 */ /* 0x0201e80000000a00 */
[----:B------:R0:W-:Y:S04]  /*0730*/  STS.64 [R31+-0x20], R14 ;  /* 0xffffe00e1f007388 */ /* 0x0001e80000000a00 */
[----:B------:R0:W-:Y:S04]  /*0740*/  STS.64 [R31+-0x28], R16 ;  /* 0xffffd8101f007388 */ /* 0x0001e80000000a00 */
[----:B------:R0:W-:Y:S04]  /*0750*/  STS.64 [R31+-0x30], R18 ;  /* 0xffffd0121f007388 */ /* 0x0001e80000000a00 */
[----:B------:R0:W-:Y:S02]  /*0760*/  STS.64 [R31+-0x38], R20 ;  /* 0xffffc8141f007388 */ /* 0x0001e40000000a00 */
.L_x_4:
[----:B------:R-:W-:Y:S05]  /*0770*/  @!P2 BRA `(.L_x_1) ;  /* 0x00000000007ca947 */ /* 0x000fea0003800000 */
[----:B------:R-:W-:Y:S02]  /*0780*/  ISETP.GE.U32.AND P1, PT, R34, 0x4, PT ;  /* 0x000000042200780c */ /* 0x000fe40003f26070 */
[----:B0-----:R-:W-:-:S04]  /*0790*/  LOP3.LUT R20, R9, 0x3, RZ, 0xc0, !PT ;  /* 0x0000000309147812 */ /* 0x001fc800078ec0ff */
[----:B------:R-:W-:-:S07]  /*07a0*/  ISETP.NE.AND P2, PT, R20, RZ, PT ;  /* 0x000000ff1400720c */ /* 0x000fce0003f45270 */
[----:B------:R-:W-:Y:S06]  /*07b0*/  @!P1 BRA `(.L_x_5) ;  /* 0x0000000000349947 */ /* 0x000fec0003800000 */
[----:B------:R-:W-:-:S04]  /*07c0*/  VIADD R17, R7, -UR4 ;  /* 0x8000000407117c36 */ /* 0x000fc80008000000 */
[----:B------:R-:W-:-:S05]  /*07d0*/  IMAD.WIDE R16, R17, 0x8, R22 ;  /* 0x0000000811107825 */ /* 0x000fca00078e0216 */
[----:B------:R-:W2:Y:S04]  /*07e0*/  LDG.E.64 R14, desc[UR8][R16.64] ;  /* 0x00000008100e7981 */ /* 0x000ea8000c1e1b00 */
[----:B------:R-:W3:Y:S04]  /*07f0*/  LDG.E.64 R12, desc[UR8][R16.64+-0x8] ;  /* 0xfffff808100c7981 */ /* 0x000ee8000c1e1b00 */
[----:B------:R-:W4:Y:S04]  /*0800*/  LDG.E.64 R10, desc[UR8][R16.64+-0x10] ;  /* 0xfffff008100a7981 */ /* 0x000f28000c1e1b00 */
[----:B------:R-:W5:Y:S01]  /*0810*/  LDG.E.64 R18, desc[UR8][R16.64+-0x18] ;  /* 0xffffe80810127981 */ /* 0x000f62000c1e1b00 */
[----:B------:R-:W-:Y:S01]  /*0820*/  IADD3 R30, PT, PT, R30, -UR4, RZ ;  /* 0x800000041e1e7c10 */ /* 0x000fe2000fffe0ff */
[----:B------:R-:W-:-:S03]  /*0830*/  UIADD3 UR4, UPT, UPT, UR4, 0x4, URZ ;  /* 0x0000000404047890 */ /* 0x000fc6000fffe0ff */
[----:B------:R-:W-:-:S05]  /*0840*/  LEA R7, R30, UR6, 0x3 ;  /* 0x000000061e077c11 */ /* 0x000fca000f8e18ff */
[----:B--2---:R0:W-:Y:S04]  /*0850*/  STS.64 [R7], R14 ;  /* 0x0000000e07007388 */ /* 0x0041e80000000a00 */
[----:B---3--:R0:W-:Y:S04]  /*0860*/  STS.64 [R7+-0x8], R12 ;  /* 0xfffff80c07007388 */ /* 0x0081e80000000a00 */
[----:B----4-:R0:W-:Y:S04]  /*0870*/  STS.64 [R7+-0x10], R10 ;  /* 0xfffff00a07007388 */ /* 0x0101e80000000a00 */
[----:B-----5:R0:W-:Y:S02]  /*0880*/  STS.64 [R7+-0x18], R18 ;  /* 0xffffe81207007388 */ /* 0x0201e40000000a00 */
.L_x_5:
[----:B------:R-:W-:Y:S05]  /*0890*/  @!P2 BRA `(.L_x_1) ;  /* 0x000000000034a947 */ /* 0x000fea0003800000 */
[----:B------:R-:W-:Y:S01]  /*08a0*/  IADD3 R8, PT, PT, R9, -UR4, R8 ;  /* 0x8000000409087c10 */ /* 0x000fe2000fffe008 */
[----:B------:R-:W-:-:S03]  /*08b0*/  IMAD.MOV R20, RZ, RZ, -R20 ;  /* 0x000000ffff147224 */ /* 0x000fc600078e0a14 */
[----:B0-----:R-:W-:-:S07]  /*08c0*/  LEA R7, R8, UR6, 0x3 ;  /* 0x0000000608077c11 */ /* 0x001fce000f8e18ff */
.L_x_6:
[----:B------:R-:W-:-:S06]  /*08d0*/  UIMAD.WIDE UR12, UR4, 0x8, URZ ;  /* 0x00000008040c78a5 */ /* 0x000fcc000f8e02ff */
[----:B------:R-:W-:-:S04]  /*08e0*/  IADD3 R10, P1, PT, R24, -UR12, RZ ;  /* 0x8000000c180a7c10 */ /* 0x000fc8000ff3e0ff */
[----:B------:R-:W-:-:S06]  /*08f0*/  IADD3.X R11, PT, PT, R25, ~UR13, RZ, P1, !PT ;  /* 0x8000000d190b7c10 */ /* 0x000fcc0008ffe4ff */
[----:B------:R-:W2:Y:S01]  /*0900*/  LDG.E.64 R10, desc[UR8][R10.64] ;  /* 0x000000080a0a7981 */ /* 0x000ea2000c1e1b00 */
[----:B------:R-:W-:Y:S01]  /*0910*/  IADD3 R20, PT, PT, R20, 0x1, RZ ;  /* 0x0000000114147810 */ /* 0x000fe20007ffe0ff */
[----:B------:R-:W-:-:S03]  /*0920*/  UIADD3 UR4, UPT, UPT, UR4, 0x1, URZ ;  /* 0x0000000104047890 */ /* 0x000fc6000fffe0ff */
[----:B------:R-:W-:Y:S01]  /*0930*/  ISETP.NE.AND P1, PT, R20, RZ, PT ;  /* 0x000000ff1400720c */ /* 0x000fe20003f25270 */
[----:B--2---:R0:W-:Y:S02]  /*0940*/  STS.64 [R7], R10 ;  /* 0x0000000a07007388 */ /* 0x0041e40000000a00 */
[----:B0-----:R-:W-:-:S10]  /*0950*/  VIADD R7, R7, 0xfffffff8 ;  /* 0xfffffff807077836 */ /* 0x001fd40000000000 */
[----:B------:R-:W-:Y:S05]  /*0960*/  @P1 BRA `(.L_x_6) ;  /* 0xfffffffc00d81947 */ /* 0x000fea000383ffff */
.L_x_1:
[----:B------:R-:W-:Y:S05]  /*0970*/  BSYNC.RECONVERGENT B0 ;  /* 0x0000000000007941 */ /* 0x000fea0003800200 */
.L_x_0:
[----:B------:R-:W-:Y:S01]  /*0980*/  ISETP.NE.OR P1, PT, R5, RZ, !P0 ;  /* 0x000000ff0500720c */ /* 0x000fe20004725670 */
[----:B------:R-:W-:-:S12]  /*0990*/  BSSY.RECONVERGENT B0, `(.L_x_7) ;  /* 0x0000108000007945 */ /* 0x000fd80003800200 */
[----:B------:R-:W-:Y:S05]  /*09a0*/  @P1 BRA `(.L_x_8) ;  /* 0x0000001000181947 */ /* 0x000fea0003800000 */
[----:B0-----:R-:W-:Y:S01]  /*09b0*/  IADD3 R7, PT, PT, R9, -0x1, RZ ;  /* 0xffffffff09077810 */ /* 0x001fe20007ffe0ff */
[----:B------:R-:W-:-:S03]  /*09c0*/  IMAD.MOV.U32 R5, RZ, RZ, 0x1 ;  /* 0x00000001ff057424 */ /* 0x000fc600078e00ff */
[----:B------:R-:W-:-:S13]  /*09d0*/  ISETP.GE.U32.AND P1, PT, R7, 0xf, PT ;  /* 0x0000000f0700780c */ /* 0x000fda0003f26070 */
[----:B------:R-:W-:Y:S05]  /*09e0*/  @!P1 BRA `(.L_x_9) ;  /* 0x0000000400f09947 */ /* 0x000fea0003800000 */
[C---:B------:R-:W-:Y:S01]  /*09f0*/  IADD3 R6, PT, PT, R9.reuse, R6, RZ ;  /* 0x0000000609067210 */ /* 0x040fe20007ffe0ff */
[----:B------:R-:W-:Y:S01]  /*0a00*/  UIADD3 UR4, UPT, UPT, UR5, -0x2, URZ ;  /* 0xfffffffe05047890 */ /* 0x000fe2000fffe0ff */
[----:B------:R-:W-:Y:S01]  /*0a10*/  LOP3.LUT R9, R9, 0x3ffffff0, RZ, 0xc0, !PT ;  /* 0x3ffffff009097812 */ /* 0x000fe200078ec0ff */
[----:B------:R-:W-:Y:S01]  /*0a20*/  UIADD3 UR7, UPT, UPT, UR5, -0x3, URZ ;  /* 0xfffffffd05077890 */ /* 0x000fe2000fffe0ff */
[----:B------:R-:W-:Y:S01]  /*0a30*/  IMAD.MOV.U32 R16, RZ, RZ, RZ ;  /* 0x000000ffff107224 */ /* 0x000fe200078e00ff */
[----:B------:R-:W-:Y:S01]  /*0a40*/  UIADD3 UR11, UPT, UPT, UR5, -0x4, URZ ;  /* 0xfffffffc050b7890 */ /* 0x000fe2000fffe0ff */
[----:B------:R-:W-:Y:S01]  /*0a50*/  IMAD R6, R7, UR10, R6 ;  /* 0x0000000a07067c24 */ /* 0x000fe2000f8e0206 */
[----:B------:R-:W-:Y:S01]  /*0a60*/  UIADD3 UR12, UPT, UPT, UR5, -0x5, URZ ;  /* 0xfffffffb050c7890 */ /* 0x000fe2000fffe0ff */
[----:B------:R-:W-:Y:S01]  /*0a70*/  IADD3 R14, PT, PT, -R9, RZ, RZ ;  /* 0x000000ff090e7210 */ /* 0x000fe20007ffe1ff */
[----:B------:R-:W-:Y:S01]  /*0a80*/  UIADD3 UR13, UPT, UPT, UR5, -0x6, URZ ;  /* 0xfffffffa050d7890 */ /* 0x000fe2000fffe0ff */
[C-C-:B------:R-:W-:Y:S01]  /*0a90*/  IMAD R5, R0.reuse, UR4, R3.reuse ;  /* 0x0000000400057c24 */ /* 0x140fe2000f8e0203 */
        /* <DEDUP_REMOVED lines=21> */
[--C-:B------:R-:W-:Y:S01]  /*0bf0*/  IMAD R35, R0, UR20, R3.reuse ;  /* 0x0000001400237c24 */ /* 0x100fe2000f8e0203 */
[----:B------:R-:W-:Y:S01]  /*0c00*/  LEA R6, R6, UR6, 0x3 ;  /* 0x0000000606067c11 */ /* 0x000fe2000f8e18ff */
[----:B------:R-:W-:-:S02]  /*0c10*/  IMAD R37, R0, UR21, R3 ;  /* 0x0000001500257c24 */ /* 0x000fc4000f8e0203 */
[C-C-:B------:R-:W-:Y:S02]  /*0c20*/  IMAD R8, R0.reuse, UR22, R3.reuse ;  /* 0x0000001600087c24 */ /* 0x140fe4000f8e0203 */
[C-C-:B------:R-:W-:Y:S02]  /*0c30*/  IMAD R10, R0.reuse, UR23, R3.reuse ;  /* 0x00000017000a7c24 */ /* 0x140fe4000f8e0203 */
[----:B------:R-:W-:-:S07]  /*0c40*/  IMAD R12, R0, UR24, R3 ;  /* 0x00000018000c7c24 */ /* 0x000fce000f8e0203 */
.L_x_10:
[----:B0-----:R-:W-:-:S04]  /*0c50*/  IMAD.WIDE R26, R12, 0x8, R22 ;  /* 0x000000080c1a7825 */ /* 0x001fc800078e0216 */
[----:B------:R-:W-:Y:S02]  /*0c60*/  IMAD.WIDE R28, R5, 0x8, R22 ;  /* 0x00000008051c7825 */ /* 0x000fe400078e0216 */
[----:B------:R-:W2:Y:S04]  /*0c70*/  LDG.E.64 R26, desc[UR8][R26.64] ;  /* 0x000000081a1a7981 */ /* 0x000ea8000c1e1b00 */
[----:B------:R-:W3:Y:S01]  /*0c80*/  LDG.E.64 R28, desc[UR8][R28.64] ;  /* 0x000000081c1c7981 */ /* 0x000ee2000c1e1b00 */
[----:B------:R-:W-:-:S04]  /*0c90*/  IMAD.U32 R18, RZ, RZ, UR10 ;  /* 0x0000000aff127e24 */ /* 0x000fc8000f8e00ff */
[----:B------:R-:W-:Y:S01]  /*0ca0*/  IMAD R20, R18, -0x8, R6 ;  /* 0xfffffff812147824 */ /* 0x000fe200078e0206 */
[----:B--2---:R0:W-:Y:S04]  /*0cb0*/  STS.64 [R6], R26 ;  /* 0x0000001a06007388 */ /* 0x0041e80000000a00 */
[----:B---3--:R1:W-:Y:S01]  /*0cc0*/  STS.64 [R20], R28 ;  /* 0x0000001c14007388 */ /* 0x0083e20000000a00 */
[----:B0-----:R-:W-:-:S04]  /*0cd0*/  IMAD.WIDE R26, R7, 0x8, R22 ;  /* 0x00000008071a7825 */ /* 0x001fc800078e0216 */
[----:B-1----:R-:W-:Y:S02]  /*0ce0*/  IMAD.WIDE R28, R9, 0x8, R22 ;  /* 0x00000008091c7825 */ /* 0x002fe400078e0216 */
[----:B------:R-:W2:Y:S04]  /*0cf0*/  LDG.E.64 R26, desc[UR8][R26.64] ;  /* 0x000000081a1a7981 */ /* 0x000ea8000c1e1b00 */
[----:B------:R-:W3:Y:S01]  /*0d00*/  LDG.E.64 R28, desc[UR8][R28.64] ;  /* 0x000000081c1c7981 */ /* 0x000ee2000c1e1b00 */
[----:B------:R-:W-:-:S04]  /*0d10*/  IMAD R32, R18, -0x8, R20 ;  /* 0xfffffff812207824 */ /* 0x000fc800078e0214 */
        /* <DEDUP_REMOVED lines=47> */
[----:B------:R-:W-:Y:S01]  /*1010*/  IMAD R30, R18, -0x8, R20 ;  /* 0xfffffff8121e7824 */ /* 0x000fe200078e0214 */
[----:B------:R-:W-:Y:S01]  /*1020*/  IADD3 R14, PT, PT, R14, 0x10, RZ ;  /* 0x000000100e0e7810 */ /* 0x000fe20007ffe0ff */
[C---:B------:R-:W-:Y:S02]  /*1030*/  IMAD R6, R18.reuse, -0x80, R6 ;  /* 0xffffff8012067824 */ /* 0x040fe400078e0206 */
[----:B------:R-:W-:Y:S01]  /*1040*/  IMAD R32, R18, -0x8, R30 ;  /* 0xfffffff812207824 */ /* 0x000fe200078e021e */
[----:B------:R-:W-:Y:S01]  /*1050*/  ISETP.NE.AND P1, PT, R14, RZ, PT ;  /* 0x000000ff0e00720c */ /* 0x000fe20003f25270 */
[----:B------:R-:W-:-:S02]  /*1060*/  VIADD R16, R16, 0x10 ;  /* 0x0000001010107836 */ /* 0x000fc40000000000 */
[C---:B------:R-:W-:Y:S02]  /*1070*/  IMAD R5, R0.reuse, -0x10, R5 ;  /* 0xfffffff000057824 */ /* 0x040fe400078e0205 */
[C---:B------:R-:W-:Y:S02]  /*1080*/  IMAD R7, R0.reuse, -0x10, R7 ;  /* 0xfffffff000077824 */ /* 0x040fe400078e0207 */
[C---:B------:R-:W-:Y:S02]  /*1090*/  IMAD R9, R0.reuse, -0x10, R9 ;  /* 0xfffffff000097824 */ /* 0x040fe400078e0209 */
[C---:B------:R-:W-:Y:S02]  /*10a0*/  IMAD R11, R0.reuse, -0x10, R11 ;  /* 0xfffffff0000b7824 */ /* 0x040fe400078e020b */
[C---:B------:R-:W-:Y:S02]  /*10b0*/  IMAD R13, R0.reuse, -0x10, R13 ;  /* 0xfffffff0000d7824 */ /* 0x040fe400078e020d */
[----:B------:R-:W-:-:S02]  /*10c0*/  IMAD R15, R0, -0x10, R15 ;  /* 0xfffffff0000f7824 */ /* 0x000fc400078e020f */
        /* <DEDUP_REMOVED lines=9> */
[----:B------:R-:W-:Y:S01]  /*1160*/  IMAD R12, R0, -0x10, R12 ;  /* 0xfffffff0000c7824 */ /* 0x000fe200078e020c */
[----:B--2---:R0:W-:Y:S04]  /*1170*/  STS.64 [R30], R26 ;  /* 0x0000001a1e007388 */ /* 0x0041e80000000a00 */
[----:B---3--:R0:W-:Y:S01]  /*1180*/  STS.64 [R32], R28 ;  /* 0x0000001c20007388 */ /* 0x0081e20000000a00 */
[----:B------:R-:W-:Y:S05]  /*1190*/  @P1 BRA `(.L_x_10) ;  /* 0xfffffff800ac1947 */ /* 0x000fea000383ffff */
[----:B------:R-:W-:-:S07]  /*11a0*/  IADD3 R5, PT, PT, R16, 0x1, RZ ;  /* 0x0000000110057810 */ /* 0x000fce0007ffe0ff */
.L_x_9:
[----:B------:R-:W-:-:S04]  /*11b0*/  LEA.HI R8, R2, R2, RZ, 0x1 ;  /* 0x0000000202087211 */ /* 0x000fc800078f08ff */
[----:B------:R-:W-:-:S04]  /*11c0*/  SHF.R.S32.HI R8, RZ, 0x1, R8 ;  /* 0x00000001ff087819 */ /* 0x000fc80000011408 */
[----:B------:R-:W-:-:S13]  /*11d0*/  LOP3.LUT P1, R10, R8, 0xf, RZ, 0xc0, !PT ;  /* 0x0000000f080a7812 */ /* 0x000fda000782c0ff */
[----:B------:R-:W-:Y:S05]  /*11e0*/  @!P1 BRA `(.L_x_8) ;  /* 0x0000000800089947 */ /* 0x000fea0003800000 */
[----:B------:R-:W1:Y:S01]  /*11f0*/  S2R R11, SR_TID.Y ;  /* 0x00000000000b7919 */ /* 0x000e620000002200 */
[----:B------:R-:W2:Y:S01]  /*1200*/  S2UR UR7, SR_CgaCtaId ;  /* 0x00000000000779c3 */ /* 0x000ea20000008800 */
[----:B------:R-:W-:Y:S01]  /*1210*/  ISETP.GE.U32.AND P1, PT, R10, 0x8, PT ;  /* 0x000000080a00780c */ /* 0x000fe20003f26070 */
[----:B------:R-:W-:Y:S01]  /*1220*/  UMOV UR4, 0x400 ;  /* 0x0000040000047882 */ /* 0x000fe20000000000 */
[----:B------:R-:W3:Y:S01]  /*1230*/  S2R R7, SR_TID.X ;  /* 0x0000000000077919 */ /* 0x000ee20000002100 */
[----:B------:R-:W-:-:S04]  /*1240*/  LOP3.LUT R9, R8, 0x7, RZ, 0xc0, !PT ;  /* 0x0000000708097812 */ /* 0x000fc800078ec0ff */
[----:B------:R-:W-:Y:S01]  /*1250*/  ISETP.NE.AND P2, PT, R9, RZ, PT ;  /* 0x000000ff0900720c */ /* 0x000fe20003f45270 */
[----:B--2---:R-:W-:Y:S01]  /*1260*/  ULEA UR4, UR7, UR4, 0x18 ;  /* 0x0000000407047291 */ /* 0x004fe2000f8ec0ff */
[----:B-1----:R-:W-:Y:S01]  /*1270*/  IMAD.IADD R6, R8, 0x1, R11 ;  /* 0x0000000108067824 */ /* 0x002fe200078e020b */
[----:B------:R-:W-:-:S03]  /*1280*/  IADD3 R31, PT, PT, R11, UR5, RZ ;  /* 0x000000050b1f7c10 */ /* 0x000fc6000fffe0ff */
[----:B------:R-:W-:Y:S02]  /*1290*/  IMAD R6, R6, UR10, RZ ;  /* 0x0000000a06067c24 */ /* 0x000fe4000f8e02ff */
[----:B------:R-:W-:-:S03]  /*12a0*/  IMAD R31, R31, R0, R3 ;  /* 0x000000001f1f7224 */ /* 0x000fc600078e0203 */
[----:B---3--:R-:W-:Y:S01]  /*12b0*/  IADD3 R6, PT, PT, R6, R8, R7 ;  /* 0x0000000806067210 */ /* 0x008fe20007ffe007 */
[----:B------:R-:W-:Y:S06]  /*12c0*/  @!P1 BRA `(.L_x_11) ;  /* 0x0000000000fc9947 */ /* 0x000fec0003800000 */
[C---:B------:R-:W-:Y:S02]  /*12d0*/  IMAD R10, R0.reuse, R5, R0 ;  /* 0x00000005000a7224 */ /* 0x040fe400078e0200 */
[----:B------:R-:W-:Y:S02]  /*12e0*/  IMAD.MOV R33, RZ, RZ, -R5 ;  /* 0x000000ffff217224 */ /* 0x000fe400078e0a05 */
[C---:B------:R-:W-:Y:S01]  /*12f0*/  IMAD.IADD R14, R0.reuse, 0x1, R10 ;  /* 0x00000001000e7824 */ /* 0x040fe200078e020a */
[----:B------:R-:W-:Y:S01]  /*1300*/  IADD3 R11, PT, PT, R31, -R10, RZ ;  /* 0x8000000a1f0b7210 */ /* 0x000fe20007ffe0ff */
[----:B------:R-:W-:-:S03]  /*1310*/  IMAD R13, R0, R33, R31 ;  /* 0x00000021000d7224 */ /* 0x000fc600078e021f */
[C---:B------:R-:W-:Y:S01]  /*1320*/  IADD3 R15, PT, PT, R0.reuse, R14, RZ ;  /* 0x0000000e000f7210 */ /* 0x040fe20007ffe0ff */
[----:B------:R-:W-:Y:S02]  /*1330*/  IMAD.IADD R17, R31, 0x1, -R14 ;  /* 0x000000011f117824 */ /* 0x000fe400078e0a0e */
[----:B------:R-:W-:Y:S01]  /*1340*/  IMAD.WIDE R12, R13, 0x8, R22 ;  /* 0x000000080d0c7825 */ /* 0x000fe200078e0216 */
[----:B------:R-:W-:-:S05]  /*1350*/  IADD3 R14, PT, PT, R0, R15, RZ ;  /* 0x0000000f000e7210 */ /* 0x000fca0007ffe0ff */
[C---:B------:R-:W-:Y:S01]  /*1360*/  IMAD.IADD R18, R0.reuse, 0x1, R14 ;  /* 0x0000000100127824 */ /* 0x040fe200078e020e */
[----:B------:R-:W2:Y:S01]  /*1370*/  LDG.E.64 R12, desc[UR8][R12.64] ;  /* 0x000000080c0c7981 */ /* 0x000ea2000c1e1b00 */
[----:B------:R-:W-:Y:S01]  /*1380*/  IMAD.WIDE R10, R11, 0x8, R22 ;  /* 0x000000080b0a7825 */ /* 0x000fe200078e0216 */
[C---:B------:R-:W-:Y:S02]  /*1390*/  IADD3 R19, PT, PT, R31.reuse, -R14, RZ ;  /* 0x8000000e1f137210 */ /* 0x040fe40007ffe0ff */
[----:B------:R-:W-:Y:S01]  /*13a0*/  IADD3 R20, PT, PT, R0, R18, RZ ;  /* 0x0000001200147210 */ /* 0x000fe20007ffe0ff */
[C---:B------:R-:W-:Y:S02]  /*13b0*/  IMAD.IADD R21, R31.reuse, 0x1, -R15 ;  /* 0x000000011f157824 */ /* 0x040fe400078e0a0f */
[C---:B------:R-:W-:Y:S01]  /*13c0*/  IMAD.IADD R15, R31.reuse, 0x1, -R18 ;  /* 0x000000011f0f7824 */ /* 0x040fe200078e0a12 */
[-C--:B0-----:R-:W-:Y:S01]  /*13d0*/  IADD3 R29, PT, PT, R31, -R20.reuse, RZ ;  /* 0x800000141f1d7210 */ /* 0x081fe20007ffe0ff */
[----:B------:R-:W-:Y:S01]  /*13e0*/  IMAD.WIDE R16, R17, 0x8, R22 ;  /* 0x0000000811107825 */ /* 0x000fe200078e0216 */
[----:B------:R-:W-:Y:S01]  /*13f0*/  IADD3 R27, PT, PT, R31, -R20, -R0 ;  /* 0x800000141f1b7210 */ /* 0x000fe20007ffe800 */
[----:B------:R-:W3:Y:S02]  /*1400*/  LDG.E.64 R10, desc[UR8][R10.64] ;  /* 0x000000080a0a7981 */ /* 0x000ee4000c1e1b00 */
[----:B------:R-:W-:-:S02]  /*1410*/  IMAD.WIDE R20, R21, 0x8, R22 ;  /* 0x0000000815147825 */ /* 0x000fc400078e0216 */
[----:B------:R-:W4:Y:S02]  /*1420*/  LDG.E.64 R16, desc[UR8][R16.64] ;  /* 0x0000000810107981 */ /* 0x000f24000c1e1b00 */
[--C-:B------:R-:W-:Y:S02]  /*1430*/  IMAD.WIDE R18, R19, 0x8, R22.reuse ;  /* 0x0000000813127825 */ /* 0x100fe400078e0216 */
[----:B------:R-:W5:Y:S02]  /*1440*/  LDG.E.64 R20, desc[UR8][R20.64] ;  /* 0x0000000814147981 */ /* 0x000f64000c1e1b00 */
[--C-:B------:R-:W-:Y:S02]  /*1450*/  IMAD.WIDE R14, R15, 0x8, R22.reuse ;  /* 0x000000080f0e7825 */ /* 0x100fe400078e0216 */
[----:B------:R-:W5:Y:S02]  /*1460*/  LDG.E.64 R18, desc[UR8][R18.64] ;  /* 0x0000000812127981 */ /* 0x000f64000c1e1b00 */
[----:B------:R-:W-:-:S02]  /*1470*/  IMAD.WIDE R28, R29, 0x8, R22 ;  /* 0x000000081d1c7825 */ /* 0x000fc400078e0216 */
[----:B------:R-:W5:Y:S02]  /*1480*/  LDG.E.64 R14, desc[UR8][R14.64] ;  /* 0x000000080e0e7981 */ /* 0x000f64000c1e1b00 */
[----:B------:R-:W-:Y:S02]  /*1490*/  IMAD.WIDE R26, R27, 0x8, R22 ;  /* 0x000000081b1a7825 */ /* 0x000fe400078e0216 */
[----:B------:R-:W5:Y:S04]  /*14a0*/  LDG.E.64 R28, desc[UR8][R28.64] ;  /* 0x000000081c1c7981 */ /* 0x000f68000c1e1b00 */
[----:B------:R-:W5:Y:S01]  /*14b0*/  LDG.E.64 R26, desc[UR8][R26.64] ;  /* 0x000000081a1a7981 */ /* 0x000f62000c1e1b00 */
[----:B------:R-:W-:-:S04]  /*14c0*/  IMAD.U32 R30, RZ, RZ, UR10 ;  /* 0x0000000aff1e7e24 */ /* 0x000fc8000f8e00ff */
[----:B------:R-:W-:-:S04]  /*14d0*/  IMAD R35, R5, UR10, R30 ;  /* 0x0000000a05237c24 */ /* 0x000fc8000f8e021e */
[----:B------:R-:W-:Y:S01]  /*14e0*/  VIADD R37, R35, UR10 ;  /* 0x0000000a23257c36 */ /* 0x000fe20008000000 */
[----:B------:R-:W-:Y:S01]  /*14f0*/  IADD3 R30, PT, PT, R6, -R35, RZ ;  /* 0x80000023061e7210 */ /* 0x000fe20007ffe0ff */
[----:B------:R-:W-:-:S03]  /*1500*/  IMAD R33, R33, UR10, R6 ;  /* 0x0000000a21217c24 */ /* 0x000fc6000f8e0206 */
[----:B------:R-:W-:Y:S02]  /*1510*/  LEA R35, R30, UR4, 0x3 ;  /* 0x000000041e237c11 */ /* 0x000fe4000f8e18ff */
[----:B------:R-:W-:-:S04]  /*1520*/  IADD3 R30, PT, PT, R37, UR10, RZ ;  /* 0x0000000a251e7c10 */ /* 0x000fc8000fffe0ff */
[----:B------:R-:W-:Y:S02]  /*1530*/  IADD3 R32, PT, PT, R30, UR10, RZ ;  /* 0x0000000a1e207c10 */ /* 0x000fe4000fffe0ff */
[----:B------:R-:W-:-:S03]  /*1540*/  LEA R33, R33, UR4, 0x3 ;  /* 0x0000000421217c11 */ /* 0x000fc6000f8e18ff */
[----:B------:R-:W-:Y:S02]  /*1550*/  VIADD R34, R32, UR10 ;  /* 0x0000000a20227c36 */ /* 0x000fe40008000000 */
[C---:B------:R-:W-:Y:S01]  /*1560*/  IMAD.IADD R37, R6.reuse, 0x1, -R37 ;  /* 0x0000000106257824 */ /* 0x040fe200078e0a25 */
[C---:B------:R-:W-:Y:S02]  /*1570*/  IADD3 R30, PT, PT, R6.reuse, -R30, RZ ;  /* 0x8000001e061e7210 */ /* 0x040fe40007ffe0ff */
[----:B------:R-:W-:Y:S02]  /*1580*/  IADD3 R32, PT, PT, R6, -R32, RZ ;  /* 0x8000002006207210 */ /* 0x000fe40007ffe0ff */
[----:B------:R-:W-:Y:S01]  /*1590*/  LEA R37, R37, UR4, 0x3 ;  /* 0x0000000425257c11 */ /* 0x000fe2000f8e18ff */
[----:B------:R-:W-:Y:S01]  /*15a0*/  VIADD R5, R5, 0x8 ;  /* 0x0000000805057836 */ /* 0x000fe20000000000 */
[----:B--2---:R0:W-:Y:S02]  /*15b0*/  STS.64 [R33], R12 ;  /* 0x0000000c21007388 */ /* 0x0041e40000000a00 */
[----:B0-----:R-:W-:-:S02]  /*15c0*/  VIADD R33, R34, UR10 ;  /* 0x0000000a22217c36 */ /* 0x001fc40008000000 */
[----:B------:R-:W-:Y:S01]  /*15d0*/  IMAD.IADD R34, R6, 0x1, -R34 ;  /* 0x0000000106227824 */ /* 0x000fe200078e0a22 */
[----:B---3--:R0:W-:Y:S01]  /*15e0*/  STS.64 [R35], R10 ;  /* 0x0000000a23007388 */ /* 0x0081e20000000a00 */
[----:B------:R-:W-:Y:S02]  /*15f0*/  LEA R13, R30, UR4, 0x3 ;  /* 0x000000041e0d7c11 */ /* 0x000fe4000f8e18ff */
[C---:B------:R-:W-:Y:S01]  /*1600*/  IADD3 R12, PT, PT, R6.reuse, -R33, RZ ;  /* 0x80000021060c7210 */ /* 0x040fe20007ffe0ff */
[----:B----4-:R1:W-:Y:S01]  /*1610*/  STS.64 [R37], R16 ;  /* 0x0000001025007388 */ /* 0x0103e20000000a00 */
[----:B0-----:R-:W-:Y:S02]  /*1620*/  IADD3 R10, PT, PT, R6, -UR10, -R33 ;  /* 0x8000000a060a7c10 */ /* 0x001fe4000fffe821 */
[----:B------:R-:W-:Y:S02]  /*1630*/  LEA R11, R32, UR4, 0x3 ;  /* 0x00000004200b7c11 */ /* 0x000fe4000f8e18ff */
[----:B------:R-:W-:-:S02]  /*1640*/  LEA R33, R34, UR4, 0x3 ;  /* 0x0000000422217c11 */ /* 0x000fc4000f8e18ff */
[----:B------:R-:W-:Y:S01]  /*1650*/  LEA R35, R12, UR4, 0x3 ;  /* 0x000000040c237c11 */ /* 0x000fe2000f8e18ff */
[----:B-----5:R1:W-:Y:S01]  /*1660*/  STS.64 [R13], R20 ;  /* 0x000000140d007388 */ /* 0x0203e20000000a00 */
[----:B------:R-:W-:-:S03]  /*1670*/  LEA R10, R10, UR4, 0x3 ;  /* 0x000000040a0a7c11 */ /* 0x000fc6000f8e18ff */
[----:B------:R1:W-:Y:S04]  /*1680*/  STS.64 [R11], R18 ;  /* 0x000000120b007388 */ /* 0x0003e80000000a00 */
[----:B------:R1:W-:Y:S04]  /*1690*/  STS.64 [R33], R14 ;  /* 0x0000000e21007388 */ /* 0x0003e80000000a00 */
[----:B------:R1:W-:Y:S04]  /*16a0*/  STS.64 [R35], R28 ;  /* 0x0000001c23007388 */ /* 0x0003e80000000a00 */
[----:B------:R1:W-:Y:S02]  /*16b0*/  STS.64 [R10], R26 ;  /* 0x0000001a0a007388 */ /* 0x0003e40000000a00 */
.L_x_11:
[----:B------:R-:W-:Y:S05]  /*16c0*/  @!P2 BRA `(.L_x_8) ;  /* 0x0000000000d0a947 */ /* 0x000fea0003800000 */
[----:B------:R-:W-:Y:S02]  /*16d0*/  ISETP.GE.U32.AND P1, PT, R9, 0x4, PT ;  /* 0x000000040900780c */ /* 0x000fe40003f26070 */
[----:B-1----:R-:W-:-:S04]  /*16e0*/  LOP3.LUT R18, R8, 0x3, RZ, 0xc0, !PT ;  /* 0x0000000308127812 */ /* 0x002fc800078ec0ff */
[----:B------:R-:W-:-:S07]  /*16f0*/  ISETP.NE.AND P2, PT, R18, RZ, PT ;  /* 0x000000ff1200720c */ /* 0x000fce0003f45270 */
[----:B------:R-:W-:Y:S06]  /*1700*/  @!P1 BRA `(.L_x_12) ;  /* 0x00000000007c9947 */ /* 0x000fec0003800000 */
[----:B------:R-:W-:Y:S01]  /*1710*/  IMAD R10, R0, R5, R0 ;  /* 0x00000005000a7224 */ /* 0x000fe200078e0200 */
[----:B------:R-:W-:-:S03]  /*1720*/  IADD3 R9, PT, PT, -R5, RZ, RZ ;  /* 0x000000ff05097210 */ /* 0x000fc60007ffe1ff */
[C---:B------:R-:W-:Y:S01]  /*1730*/  IMAD.IADD R12, R0.reuse, 0x1, R10 ;  /* 0x00000001000c7824 */ /* 0x040fe200078e020a */
[C---:B------:R-:W-:Y:S01]  /*1740*/  IADD3 R17, PT, PT, R31.reuse, -R10, RZ ;  /* 0x8000000a1f117210 */ /* 0x040fe20007ffe0ff */
[----:B------:R-:W-:Y:S02]  /*1750*/  IMAD R13, R0, R9, R31 ;  /* 0x00000009000d7224 */ /* 0x000fe400078e021f */
[C---:B------:R-:W-:Y:S01]  /*1760*/  IMAD.IADD R15, R31.reuse, 0x1, -R12 ;  /* 0x000000011f0f7824 */ /* 0x040fe200078e0a0c */
[----:B------:R-:W-:Y:S01]  /*1770*/  IADD3 R11, PT, PT, R31, -R12, -R0 ;  /* 0x8000000c1f0b7210 */ /* 0x000fe20007ffe800 */
[----:B------:R-:W-:-:S04]  /*1780*/  IMAD.WIDE R12, R13, 0x8, R22 ;  /* 0x000000080d0c7825 */ /* 0x000fc800078e0216 */
[--C-:B------:R-:W-:Y:S02]  /*1790*/  IMAD.WIDE R16, R17, 0x8, R22.reuse ;  /* 0x0000000811107825 */ /* 0x100fe400078e0216 */
[----:B------:R-:W2:Y:S02]  /*17a0*/  LDG.E.64 R12, desc[UR8][R12.64] ;  /* 0x000000080c0c7981 */ /* 0x000ea4000c1e1b00 */
[--C-:B------:R-:W-:Y:S02]  /*17b0*/  IMAD.WIDE R14, R15, 0x8, R22.reuse ;  /* 0x000000080f0e7825 */ /* 0x100fe400078e0216 */
[----:B------:R-:W3:Y:S02]  /*17c0*/  LDG.E.64 R16, desc[UR8][R16.64] ;  /* 0x0000000810107981 */ /* 0x000ee4000c1e1b00 */
[----:B------:R-:W-:Y:S02]  /*17d0*/  IMAD.WIDE R10, R11, 0x8, R22 ;  /* 0x000000080b0a7825 */ /* 0x000fe400078e0216 */
[----:B------:R-:W4:Y:S04]  /*17e0*/  LDG.E.64 R14, desc[UR8][R14.64] ;  /* 0x000000080e0e7981 */ /* 0x000f28000c1e1b00 */
[----:B------:R-:W5:Y:S01]  /*17f0*/  LDG.E.64 R10, desc[UR8][R10.64] ;  /* 0x000000080a0a7981 */ /* 0x000f62000c1e1b00 */
[----:B------:R-:W-:-:S05]  /*1800*/  MOV R20, UR10 ;  /* 0x0000000a00147c02 */ /* 0x000fca0008000f00 */
[----:B------:R-:W-:Y:S02]  /*1810*/  IMAD R19, R5, UR10, R20 ;  /* 0x0000000a05137c24 */ /* 0x000fe4000f8e0214 */
[----:B------:R-:W-:Y:S02]  /*1820*/  IMAD R9, R9, UR10, R6 ;  /* 0x0000000a09097c24 */ /* 0x000fe4000f8e0206 */
[----:B------:R-:W-:Y:S01]  /*1830*/  VIADD R21, R19, UR10 ;  /* 0x0000000a13157c36 */ /* 0x000fe20008000000 */
[----:B------:R-:W-:-:S03]  /*1840*/  IADD3 R20, PT, PT, R6, -R19, RZ ;  /* 0x8000001306147210 */ /* 0x000fc60007ffe0ff */
[C-C-:B0-----:R-:W-:Y:S01]  /*1850*/  IMAD.IADD R26, R6.reuse, 0x1, -R21.reuse ;  /* 0x00000001061a7824 */ /* 0x141fe200078e0a15 */
[----:B------:R-:W-:Y:S02]  /*1860*/  IADD3 R6, PT, PT, R6, -UR10, -R21 ;  /* 0x8000000a06067c10 */ /* 0x000fe4000fffe815 */
[----:B------:R-:W-:Y:S02]  /*1870*/  LEA R19, R9, UR4, 0x3 ;  /* 0x0000000409137c11 */ /* 0x000fe4000f8e18ff */
[----:B------:R-:W-:Y:S02]  /*1880*/  LEA R21, R20, UR4, 0x3 ;  /* 0x0000000414157c11 */ /* 0x000fe4000f8e18ff */
[----:B------:R-:W-:Y:S02]  /*1890*/  LEA R27, R26, UR4, 0x3 ;  /* 0x000000041a1b7c11 */ /* 0x000fe4000f8e18ff */
[----:B------:R-:W-:Y:S02]  /*18a0*/  LEA R9, R6, UR4, 0x3 ;  /* 0x0000000406097c11 */ /* 0x000fe4000f8e18ff */
[----:B------:R-:W-:Y:S01]  /*18b0*/  IADD3 R5, PT, PT, R5, 0x4, RZ ;  /* 0x0000000405057810 */ /* 0x000fe20007ffe0ff */
[----:B--2---:R1:W-:Y:S04]  /*18c0*/  STS.64 [R19], R12 ;  /* 0x0000000c13007388 */ /* 0x0043e80000000a00 */
[----:B---3--:R1:W-:Y:S04]  /*18d0*/  STS.64 [R21], R16 ;  /* 0x0000001015007388 */ /* 0x0083e80000000a00 */
[----:B----4-:R1:W-:Y:S04]  /*18e0*/  STS.64 [R27], R14 ;  /* 0x0000000e1b007388 */ /* 0x0103e80000000a00 */
[----:B-----5:R1:W-:Y:S02]  /*18f0*/  STS.64 [R9], R10 ;  /* 0x0000000a09007388 */ /* 0x0203e40000000a00 */
.L_x_12:
[----:B------:R-:W-:Y:S05]  /*1900*/  @!P2 BRA `(.L_x_8) ;  /* 0x000000000040a947 */ /* 0x000fea0003800000 */
[C---:B------:R-:W-:Y:S01]  /*1910*/  IMAD.IADD R7, R8.reuse, 0x1, R7 ;  /* 0x0000000108077824 */ /* 0x040fe200078e0207 */
[----:B------:R-:W-:Y:S01]  /*1920*/  IADD3 R8, PT, PT, R8, -R5, RZ ;  /* 0x8000000508087210 */ /* 0x000fe20007ffe0ff */
[----:B------:R-:W-:Y:S01]  /*1930*/  IMAD.MOV R18, RZ, RZ, -R18 ;  /* 0x000000ffff127224 */ /* 0x000fe200078e0a12 */
[----:B------:R-:W-:-:S03]  /*1940*/  IADD3 R5, PT, PT, -R5, UR5, RZ ;  /* 0x0000000505057c10 */ /* 0x000fc6000fffe1ff */
[----:B------:R-:W-:Y:S02]  /*1950*/  IMAD R8, R8, UR10, R7 ;  /* 0x0000000a08087c24 */ /* 0x000fe4000f8e0207 */
[----:B------:R-:W-:-:S03]  /*1960*/  IMAD R5, R0, R5, R3 ;  /* 0x0000000500057224 */ /* 0x000fc600078e0203 */
[----:B------:R-:W-:-:S07]  /*1970*/  LEA R3, R8, UR4, 0x3 ;  /* 0x0000000408037c11 */ /* 0x000fce000f8e18ff */
.L_x_13:
[----:B------:R-:W-:-:S06]  /*1980*/  IMAD.WIDE R6, R5, 0x8, R22 ;  /* 0x0000000805067825 */ /* 0x000fcc00078e0216 */
[----:B------:R-:W2:Y:S01]  /*1990*/  LDG.E.64 R6, desc[UR8][R6.64] ;  /* 0x0000000806067981 */ /* 0x000ea2000c1e1b00 */
[----:B------:R-:W-:Y:S01]  /*19a0*/  IADD3 R18, PT, PT, R18, 0x1, RZ ;  /* 0x0000000112127810 */ /* 0x000fe20007ffe0ff */
[----:B------:R-:W-:Y:S01]  /*19b0*/  IMAD.U32 R8, RZ, RZ, UR10 ;  /* 0x0000000aff087e24 */ /* 0x000fe2000f8e00ff */
[----:B------:R-:W-:Y:S02]  /*19c0*/  IADD3 R5, PT, PT, -R0, R5, RZ ;  /* 0x0000000500057210 */ /* 0x000fe40007ffe1ff */
[----:B------:R-:W-:Y:S01]  /*19d0*/  ISETP.NE.AND P1, PT, R18, RZ, PT ;  /* 0x000000ff1200720c */ /* 0x000fe20003f25270 */
[----:B--2---:R2:W-:Y:S02]  /*19e0*/  STS.64 [R3], R6 ;  /* 0x0000000603007388 */ /* 0x0045e40000000a00 */
[----:B--2---:R-:W-:-:S10]  /*19f0*/  IMAD R3, R8, -0x8, R3 ;  /* 0xfffffff808037824 */ /* 0x004fd400078e0203 */
[----:B------:R-:W-:Y:S05]  /*1a00*/  @P1 BRA `(.L_x_13) ;  /* 0xfffffffc00dc1947 */ /* 0x000fea000383ffff */
.L_x_8:
[----:B------:R-:W-:Y:S05]  /*1a10*/  BSYNC.RECONVERGENT B0 ;  /* 0x0000000000007941 */ /* 0x000fea0003800200 */
.L_x_7:
[----:B------:R-:W2:Y:S01]  /*1a20*/  S2R R3, SR_TID.X ;  /* 0x0000000000037919 */ /* 0x000ea20000002100 */
[----:B------:R-:W3:Y:S01]  /*1a30*/  LDCU UR4, c[0x0][0x360] ;  /* 0x00006c00ff0477ac */ /* 0x000ee20008000800 */
[----:B------:R-:W4:Y:S01]  /*1a40*/  S2UR UR6, SR_CgaCtaId ;  /* 0x00000000000679c3 */ /* 0x000f220000008800 */
[----:B------:R-:W-:Y:S01]  /*1a50*/  LEA.HI R6, R2, R2, RZ, 0x1 ;  /* 0x0000000202067211 */ /* 0x000fe200078f08ff */
[----:B0-----:R-:W0:Y:S01]  /*1a60*/  S2R R7, SR_TID.Y ;  /* 0x0000000000077919 */ /* 0x001e220000002200 */
[----:B------:R-:W-:Y:S01]  /*1a70*/  UMOV UR5, 0x400 ;  /* 0x0000040000057882 */ /* 0x000fe20000000000 */
[----:B------:R-:W-:Y:S01]  /*1a80*/  BSSY.RECONVERGENT B0, `(.L_x_14) ;  /* 0x0000071000007945 */ /* 0x000fe20003800200 */
[----:B------:R-:W-:Y:S01]  /*1a90*/  SHF.R.S32.HI R6, RZ, 0x1, R6 ;  /* 0x00000001ff067819 */ /* 0x000fe20000011406 */
[----:B---3--:R-:W-:Y:S02]  /*1aa0*/  UIADD3 UR4, UPT, UPT, UR4, -0x1, URZ ;  /* 0xffffffff04047890 */ /* 0x008fe4000fffe0ff */
[----:B----4-:R-:W-:-:S04]  /*1ab0*/  ULEA UR5, UR6, UR5, 0x18 ;  /* 0x0000000506057291 */ /* 0x010fc8000f8ec0ff */
[----:B--2---:R-:W-:Y:S01]  /*1ac0*/  ISETP.NE.OR P1, PT, R3, UR4, !P0 ;  /* 0x0000000403007c0c */ /* 0x004fe2000c725670 */
[----:B0-----:R-:W-:-:S04]  /*1ad0*/  IMAD.IADD R8, R6, 0x1, R7 ;  /* 0x0000000106087824 */ /* 0x001fc800078e0207 */
[----:B------:R-:W-:-:S05]  /*1ae0*/  IMAD R8, R8, UR10, RZ ;  /* 0x0000000a08087c24 */ /* 0x000fca000f8e02ff */
[----:B------:R-:W-:-:S03]  /*1af0*/  IADD3 R5, PT, PT, R8, R6, R3 ;  /* 0x0000000608057210 */ /* 0x000fc60007ffe003 */
[----:B------:R-:W-:Y:S05]  /*1b00*/  @P1 BRA `(.L_x_15) ;  /* 0x0000000400a01947 */ /* 0x000fea0003800000 */
[----:B-1----:R-:W-:Y:S01]  /*1b10*/  IADD3 R9, PT, PT, R6, -0x1, RZ ;  /* 0xffffffff06097810 */ /* 0x002fe20007ffe0ff */
[----:B------:R-:W-:-:S03]  /*1b20*/  IMAD.MOV.U32 R27, RZ, RZ, 0x1 ;  /* 0x00000001ff1b7424 */ /* 0x000fc600078e00ff */
[----:B------:R-:W-:Y:S02]  /*1b30*/  ISETP.GE.U32.AND P1, PT, R9, 0xf, PT ;  /* 0x0000000f0900780c */ /* 0x000fe40003f26070 */
[----:B------:R-:W-:-:S11]  /*1b40*/  LOP3.LUT R9, R6, 0xf, RZ, 0xc0, !PT ;  /* 0x0000000f06097812 */ /* 0x000fd600078ec0ff */
[----:B------:R-:W-:Y:S05]  /*1b50*/  @!P1 BRA `(.L_x_16) ;  /* 0x0000000000b89947 */ /* 0x000fea0003800000 */
[----:B------:R-:W-:Y:S01]  /*1b60*/  IADD3 R10, P1, PT, R24, 0x40, RZ ;  /* 0x00000040180a7810 */ /* 0x000fe20007f3e0ff */
[----:B------:R-:W-:Y:S01]  /*1b70*/  IMAD.MOV.U32 R32, RZ, RZ, RZ ;  /* 0x000000ffff207224 */ /* 0x000fe200078e00ff */
[----:B------:R-:W-:Y:S02]  /*1b80*/  LOP3.LUT R34, R6, 0x3ffffff0, RZ, 0xc0, !PT ;  /* 0x3ffffff006227812 */ /* 0x000fe400078ec0ff */
[----:B------:R-:W-:Y:S01]  /*1b90*/  IADD3 R33, PT, PT, R4, 0x40, RZ ;  /* 0x0000004004217810 */ /* 0x000fe20007ffe0ff */
[----:B------:R-:W-:Y:S01]  /*1ba0*/  IMAD.X R11, RZ, RZ, R25, P1 ;  /* 0x000000ffff0b7224 */ /* 0x000fe200008e0619 */
[----:B------:R-:W-:-:S07]  /*1bb0*/  IADD3 R34, PT, PT, -R34, RZ, RZ ;  /* 0x000000ff22227210 */ /* 0x000fce0007ffe1ff */
.L_x_17:
        /* <DEDUP_REMOVED lines=9> */
[----:B------:R-:W5:Y:S04]  /*1c50*/  LDG.E.64 R18, desc[UR8][R10.64+0x18] ;  /* 0x000018080a127981 */ /* 0x000f68000c1e1b00 */
[----:B--2---:R0:W-:Y:S04]  /*1c60*/  STS.64 [R33+-0x38], R20 ;  /* 0xffffc81421007388 */ /* 0x0041e80000000a00 */
[----:B---3--:R1:W-:Y:S04]  /*1c70*/  STS.64 [R33+-0x30], R22 ;  /* 0xffffd01621007388 */ /* 0x0083e80000000a00 */
[----:B----4-:R-:W-:Y:S04]  /*1c80*/  STS.64 [R33+-0x28], R26 ;  /* 0xffffd81a21007388 */ /* 0x010fe80000000a00 */
[----:B-----5:R-:W-:Y:S04]  /*1c90*/  STS.64 [R33+-0x20], R28 ;  /* 0xffffe01c21007388 */ /* 0x020fe80000000a00 */
[----:B------:R-:W-:Y:S04]  /*1ca0*/  STS.64 [R33+-0x18], R30 ;  /* 0xffffe81e21007388 */ /* 0x000fe80000000a00 */
[----:B------:R2:W-:Y:S04]  /*1cb0*/  STS.64 [R33+-0x8], R12 ;  /* 0xfffff80c21007388 */ /* 0x0005e80000000a00 */
[----:B0-----:R-:W3:Y:S04]  /*1cc0*/  LDG.E.64 R20, desc[UR8][R10.64+0x20] ;  /* 0x000020080a147981 */ /* 0x001ee8000c1e1b00 */
[----:B-1----:R-:W4:Y:S04]  /*1cd0*/  LDG.E.64 R22, desc[UR8][R10.64+0x28] ;  /* 0x000028080a167981 */ /* 0x002f28000c1e1b00 */
[----:B--2---:R-:W2:Y:S04]  /*1ce0*/  LDG.E.64 R12, desc[UR8][R10.64] ;  /* 0x000000080a0c7981 */ /* 0x004ea8000c1e1b00 */
[----:B------:R-:W5:Y:S04]  /*1cf0*/  LDG.E.64 R26, desc[UR8][R10.64+0x30] ;  /* 0x000030080a1a7981 */ /* 0x000f68000c1e1b00 */
[----:B------:R-:W5:Y:S04]  /*1d00*/  LDG.E.64 R28, desc[UR8][R10.64+0x38] ;  /* 0x000038080a1c7981 */ /* 0x000f68000c1e1b00 */
[----:B------:R0:W5:Y:S01]  /*1d10*/  LDG.E.64 R30, desc[UR8][R10.64+0x40] ;  /* 0x000040080a1e7981 */ /* 0x000162000c1e1b00 */
[----:B------:R-:W-:-:S04]  /*1d20*/  IADD3 R34, PT, PT, R34, 0x10, RZ ;  /* 0x0000001022227810 */ /* 0x000fc80007ffe0ff */
[----:B------:R-:W-:Y:S01]  /*1d30*/  ISETP.NE.AND P1, PT, R34, RZ, PT ;  /* 0x000000ff2200720c */ /* 0x000fe20003f25270 */
[----:B------:R-:W-:Y:S01]  /*1d40*/  STS.64 [R33+-0x10], R36 ;  /* 0xfffff02421007388 */ /* 0x000fe20000000a00 */
[----:B0-----:R-:W-:-:S03]  /*1d50*/  IADD3 R10, P2, PT, R10, 0x80, RZ ;  /* 0x000000800a0a7810 */ /* 0x001fc60007f5e0ff */
[----:B------:R-:W-:Y:S01]  /*1d60*/  STS.64 [R33+0x8], R14 ;  /* 0x0000080e21007388 */ /* 0x000fe20000000a00 */
[----:B------:R-:W-:-:S03]  /*1d70*/  IADD3 R32, PT, PT, R32, 0x10, RZ ;  /* 0x0000001020207810 */ /* 0x000fc60007ffe0ff */
[----:B------:R-:W-:Y:S01]  /*1d80*/  STS.64 [R33+0x10], R16 ;  /* 0x0000101021007388 */ /* 0x000fe20000000a00 */
[----:B------:R-:W-:-:S03]  /*1d90*/  IMAD.X R11, RZ, RZ, R11, P2 ;  /* 0x000000ffff0b7224 */ /* 0x000fc600010e060b */
[----:B------:R-:W-:Y:S04]  /*1da0*/  STS.64 [R33+0x18], R18 ;  /* 0x0000181221007388 */ /* 0x000fe80000000a00 */
[----:B---3--:R-:W-:Y:S04]  /*1db0*/  STS.64 [R33+0x20], R20 ;  /* 0x0000201421007388 */ /* 0x008fe80000000a00 */
[----:B----4-:R-:W-:Y:S04]  /*1dc0*/  STS.64 [R33+0x28], R22 ;  /* 0x0000281621007388 */ /* 0x010fe80000000a00 */
[----:B--2---:R-:W-:Y:S04]  /*1dd0*/  STS.64 [R33], R12 ;  /* 0x0000000c21007388 */ /* 0x004fe80000000a00 */
[----:B-----5:R-:W-:Y:S04]  /*1de0*/  STS.64 [R33+0x30], R26 ;  /* 0x0000301a21007388 */ /* 0x020fe80000000a00 */
[----:B------:R-:W-:Y:S04]  /*1df0*/  STS.64 [R33+0x38], R28 ;  /* 0x0000381c21007388 */ /* 0x000fe80000000a00 */
[----:B------:R0:W-:Y:S02]  /*1e00*/  STS.64 [R33+0x40], R30 ;  /* 0x0000401e21007388 */ /* 0x0001e40000000a00 */
[----:B0-----:R-:W-:Y:S01]  /*1e10*/  VIADD R33, R33, 0x80 ;  /* 0x0000008021217836 */ /* 0x001fe20000000000 */
[----:B------:R-:W-:Y:S06]  /*1e20*/  @P1 BRA `(.L_x_17) ;  /* 0xfffffffc00641947 */ /* 0x000fec000383ffff */
[----:B------:R-:W-:-:S07]  /*1e30*/  IADD3 R27, PT, PT, R32, 0x1, RZ ;  /* 0x00000001201b7810 */ /* 0x000fce0007ffe0ff */
.L_x_16:
[----:B------:R-:W-:-:S13]  /*1e40*/  ISETP.NE.AND P1, PT, R9, RZ, PT ;  /* 0x000000ff0900720c */ /* 0x000fda0003f25270 */
[----:B------:R-:W-:Y:S05]  /*1e50*/  @!P1 BRA `(.L_x_15) ;  /* 0x0000000000cc9947 */ /* 0x000fea0003800000 */
[----:B------:R-:W-:Y:S02]  /*1e60*/  ISETP.GE.U32.AND P1, PT, R9, 0x8, PT ;  /* 0x000000080900780c */ /* 0x000fe40003f26070 */
[----:B------:R-:W-:-:S04]  /*1e70*/  LOP3.LUT R26, R6, 0x7, RZ, 0xc0, !PT ;  /* 0x00000007061a7812 */ /* 0x000fc800078ec0ff */
[----:B------:R-:W-:-:S07]  /*1e80*/  ISETP.NE.AND P2, PT, R26, RZ, PT ;  /* 0x000000ff1a00720c */ /* 0x000fce0003f45270 */
[----:B------:R-:W-:Y:S06]  /*1e90*/  @!P1 BRA `(.L_x_18) ;  /* 0x00000000004c9947 */ /* 0x000fec0003800000 */
        /* <DEDUP_REMOVED lines=9> */
[C---:B------:R-:W-:Y:S01]  /*1f30*/  IMAD R9, R27.reuse, 0x8, R4 ;  /* 0x000000081b097824 */ /* 0x040fe200078e0204 */
[----:B------:R-:W-:-:S04]  /*1f40*/  IADD3 R27, PT, PT, R27, 0x8, RZ ;  /* 0x000000081b1b7810 */ /* 0x000fc80007ffe0ff */
[----:B--2---:R0:W-:Y:S04]  /*1f50*/  STS.64 [R9], R10 ;  /* 0x0000000a09007388 */ /* 0x0041e80000000a00 */
[----:B---3--:R0:W-:Y:S04]  /*1f60*/  STS.64 [R9+0x8], R12 ;  /* 0x0000080c09007388 */ /* 0x0081e80000000a00 */
[----:B----4-:R0:W-:Y:S04]  /*1f70*/  STS.64 [R9+0x10], R14 ;  /* 0x0000100e09007388 */ /* 0x0101e80000000a00 */
[----:B-----5:R0:W-:Y:S04]  /*1f80*/  STS.64 [R9+0x18], R16 ;  /* 0x0000181009007388 */ /* 0x0201e80000000a00 */
[----:B------:R0:W-:Y:S04]  /*1f90*/  STS.64 [R9+0x20], R18 ;  /* 0x0000201209007388 */ /* 0x0001e80000000a00 */
[----:B------:R0:W-:Y:S04]  /*1fa0*/  STS.64 [R9+0x28], R20 ;  /* 0x0000281409007388 */ /* 0x0001e80000000a00 */
[----:B------:R0:W-:Y:S04]  /*1fb0*/  STS.64 [R9+0x30], R22 ;  /* 0x0000301609007388 */ /* 0x0001e80000000a00 */
[----:B------:R0:W-:Y:S02]  /*1fc0*/  STS.64 [R9+0x38], R28 ;  /* 0x0000381c09007388 */ /* 0x0001e40000000a00 */
.L_x_18:
[----:B------:R-:W-:Y:S05]  /*1fd0*/  @!P2 BRA `(.L_x_15) ;  /* 0x00000000006ca947 */ /* 0x000fea0003800000 */
[----:B------:R-:W-:Y:S02]  /*1fe0*/  ISETP.GE.U32.AND P1, PT, R26, 0x4, PT ;  /* 0x000000041a00780c */ /* 0x000fe40003f26070 */
[----:B0-----:R-:W-:-:S04]  /*1ff0*/  LOP3.LUT R20, R6, 0x3, RZ, 0xc0, !PT ;  /* 0x0000000306147812 */ /* 0x001fc800078ec0ff */
[----:B------:R-:W-:-:S07]  /*2000*/  ISETP.NE.AND P2, PT, R20, RZ, PT ;  /* 0x000000ff1400720c */ /* 0x000fce0003f45270 */
[----:B------:R-:W-:Y:S06]  /*2010*/  @!P1 BRA `(.L_x_19) ;  /* 0x00000000002c9947 */ /* 0x000fec0003800000 */
[----:B------:R-:W-:-:S05]  /*2020*/  IMAD.WIDE R10, R27, 0x8, R24 ;  /* 0x000000081b0a7825 */ /* 0x000fca00078e0218 */
[----:B------:R-:W2:Y:S04]  /*2030*/  LDG.E.64 R12, desc[UR8][R10.64] ;  /* 0x000000080a0c7981 */ /* 0x000ea8000c1e1b00 */
[----:B------:R-:W3:Y:S04]  /*2040*/  LDG.E.64 R14, desc[UR8][R10.64+0x8] ;  /* 0x000008080a0e7981 */ /* 0x000ee8000c1e1b00 */
[----:B------:R-:W4:Y:S04]  /*2050*/  LDG.E.64 R16, desc[UR8][R10.64+0x10] ;  /* 0x000010080a107981 */ /* 0x000f28000c1e1b00 */
[----:B------:R-:W5:Y:S01]  /*2060*/  LDG.E.64 R18, desc[UR8][R10.64+0x18] ;  /* 0x000018080a127981 */ /* 0x000f62000c1e1b00 */
[C---:B------:R-:W-:Y:S01]  /*2070*/  IMAD R9, R27.reuse, 0x8, R4 ;  /* 0x000000081b097824 */ /* 0x040fe200078e0204 */
[----:B------:R-:W-:-:S04]  /*2080*/  IADD3 R27, PT, PT, R27, 0x4, RZ ;  /* 0x000000041b1b7810 */ /* 0x000fc80007ffe0ff */
[----:B--2---:R0:W-:Y:S04]  /*2090*/  STS.64 [R9], R12 ;  /* 0x0000000c09007388 */ /* 0x0041e80000000a00 */
[----:B---3--:R0:W-:Y:S04]  /*20a0*/  STS.64 [R9+0x8], R14 ;  /* 0x0000080e09007388 */ /* 0x0081e80000000a00 */
[----:B----4-:R0:W-:Y:S04]  /*20b0*/  STS.64 [R9+0x10], R16 ;  /* 0x0000101009007388 */ /* 0x0101e80000000a00 */
[----:B-----5:R0:W-:Y:S02]  /*20c0*/  STS.64 [R9+0x18], R18 ;  /* 0x0000181209007388 */ /* 0x0201e40000000a00 */
.L_x_19:
[----:B------:R-:W-:Y:S05]  /*20d0*/  @!P2 BRA `(.L_x_15) ;  /* 0x00000000002ca947 */ /* 0x000fea0003800000 */
[----:B0-----:R-:W-:Y:S01]  /*20e0*/  IMAD.IADD R9, R5, 0x1, R27 ;  /* 0x0000000105097824 */ /* 0x001fe200078e021b */
[----:B------:R-:W-:-:S04]  /*20f0*/  IADD3 R12, PT, PT, -R20, RZ, RZ ;  /* 0x000000ff140c7210 */ /* 0x000fc80007ffe1ff */
[----:B------:R-:W-:-:S07]  /*2100*/  LEA R9, R9, UR5, 0x3 ;  /* 0x0000000509097c11 */ /* 0x000fce000f8e18ff */
.L_x_20:
[----:B------:R-:W-:-:S06]  /*2110*/  IMAD.WIDE R10, R27, 0x8, R24 ;  /* 0x000000081b0a7825 */ /* 0x000fcc00078e0218 */
[----:B------:R-:W2:Y:S01]  /*2120*/  LDG.E.64 R10, desc[UR8][R10.64] ;  /* 0x000000080a0a7981 */ /* 0x000ea2000c1e1b00 */
[----:B------:R-:W-:Y:S01]  /*2130*/  VIADD R12, R12, 0x1 ;  /* 0x000000010c0c7836 */ /* 0x000fe20000000000 */
[----:B------:R-:W-:-:S04]  /*2140*/  IADD3 R27, PT, PT, R27, 0x1, RZ ;  /* 0x000000011b1b7810 */ /* 0x000fc80007ffe0ff */
[----:B------:R-:W-:Y:S01]  /*2150*/  ISETP.NE.AND P1, PT, R12, RZ, PT ;  /* 0x000000ff0c00720c */ /* 0x000fe20003f25270 */
[----:B--2---:R0:W-:Y:S02]  /*2160*/  STS.64 [R9], R10 ;  /* 0x0000000a09007388 */ /* 0x0041e40000000a00 */
[----:B0-----:R-:W-:-:S10]  /*2170*/  VIADD R9, R9, 0x8 ;  /* 0x0000000809097836 */ /* 0x001fd40000000000 */
[----:B------:R-:W-:Y:S05]  /*2180*/  @P1 BRA `(.L_x_20) ;  /* 0xfffffffc00e01947 */ /* 0x000fea000383ffff */
.L_x_15:
[----:B------:R-:W-:Y:S05]  /*2190*/  BSYNC.RECONVERGENT B0 ;  /* 0x0000000000007941 */ /* 0x000fea0003800200 */
.L_x_14:
[----:B------:R-:W2:Y:S01]  /*21a0*/  LDCU UR4, c[0x0][0x364] ;  /* 0x00006c80ff0477ac */ /* 0x000ea20008000800 */
[----:B------:R-:W-:Y:S01]  /*21b0*/  BSSY.RECONVERGENT B0, `(.L_x_21) ;  /* 0x00000a7000007945 */ /* 0x000fe20003800200 */
[----:B--2---:R-:W-:-:S06]  /*21c0*/  UIADD3 UR4, UPT, UPT, UR4, -0x1, URZ ;  /* 0xffffffff04047890 */ /* 0x004fcc000fffe0ff */
[----:B------:R-:W-:-:S13]  /*21d0*/  ISETP.NE.OR P0, PT, R7, UR4, !P0 ;  /* 0x0000000407007c0c */ /* 0x000fda000c705670 */
[----:B------:R-:W-:Y:S05]  /*21e0*/  @P0 BRA `(.L_x_22) ;  /* 0x00000008008c0947 */ /* 0x000fea0003800000 */
[----:B------:R-:W-:Y:S01]  /*21f0*/  IADD3 R7, PT, PT, R6, -0x1, RZ ;  /* 0xffffffff06077810 */ /* 0x000fe20007ffe0ff */
[----:B01----:R-:W-:-:S03]  /*2200*/  IMAD.MOV.U32 R9, RZ, RZ, 0x1 ;  /* 0x00000001ff097424 */ /* 0x003fc600078e00ff */
[----:B------:R-:W-:Y:S02]  /*2210*/  ISETP.GE.U32.AND P0, PT, R7, 0xf, PT ;  /* 0x0000000f0700780c */ /* 0x000fe40003f06070 */
[----:B------:R-:W-:-:S11]  /*2220*/  LOP3.LUT R7, R6, 0xf, RZ, 0xc0, !PT ;  /* 0x0000000f06077812 */ /* 0x000fd600078ec0ff */
[----:B------:R-:W-:Y:S05]  /*2230*/  @!P0 BRA `(.L_x_23) ;  /* 0x0000000400348947 */ /* 0x000fea0003800000 */
[----:B------:R-:W-:Y:S01]  /*2240*/  USHF.L.U32 UR4, UR10, 0x3, URZ ;  /* 0x000000030a047899 */ /* 0x000fe200080006ff */
[----:B------:R-:W-:Y:S01]  /*2250*/  LOP3.LUT R32, R6, 0x3ffffff0, RZ, 0xc0, !PT ;  /* 0x3ffffff006207812 */ /* 0x000fe200078ec0ff */
[----:B------:R-:W-:Y:S02]  /*2260*/  HFMA2 R30, -RZ, RZ, 0, 0 ;  /* 0x00000000ff1e7431 */ /* 0x000fe400000001ff */
[----:B------:R-:W-:Y:S01]  /*2270*/  IMAD.MOV.U32 R9, RZ, RZ, R0 ;  /* 0x000000ffff097224 */ /* 0x000fe200078e0000 */
[----:B------:R-:W-:Y:S02]  /*2280*/  IADD3 R32, PT, PT, -R32, RZ, RZ ;  /* 0x000000ff20207210 */ /* 0x000fe40007ffe1ff */
[----:B------:R-:W-:-:S05]  /*2290*/  LEA R31, R5, UR4, 0x3 ;  /* 0x00000004051f7c11 */ /* 0x000fca000f8e18ff */
[----:B------:R-:W-:-:S07]  /*22a0*/  VIADD R31, R31, UR5 ;  /* 0x000000051f1f7c36 */ /* 0x000fce0008000000 */
.L_x_24:
[----:B0-----:R-:W-:-:S04]  /*22b0*/  IMAD.WIDE R10, R9, 0x8, R24 ;  /* 0x00000008090a7825 */ /* 0x001fc800078e0218 */
[C---:B------:R-:W-:Y:S02]  /*22c0*/  IMAD.WIDE R12, R0.reuse, 0x8, R10 ;  /* 0x00000008000c7825 */ /* 0x040fe400078e020a */
[----:B------:R-:W2:Y:S02]  /*22d0*/  LDG.E.64 R10, desc[UR8][R10.64] ;  /* 0x000000080a0a7981 */ /* 0x000ea4000c1e1b00 */
[C---:B------:R-:W-:Y:S02]  /*22e0*/  IMAD.WIDE R14, R0.reuse, 0x8, R12 ;  /* 0x00000008000e7825 */ /* 0x040fe400078e020c */
[----:B------:R-:W3:Y:S04]  /*22f0*/  LDG.E.64 R20, desc[UR8][R12.64] ;  /* 0x000000080c147981 */ /* 0x000ee8000c1e1b00 */
[----:B------:R-:W4:Y:S01]  /*2300*/  LDG.E.64 R26, desc[UR8][R14.64] ;  /* 0x000000080e1a7981 */ /* 0x000f22000c1e1b00 */
[----:B------:R-:W-:-:S05]  /*2310*/  IMAD.WIDE R18, R0, 0x8, R14 ;  /* 0x0000000800127825 */ /* 0x000fca00078e020e */
[----:B------:R-:W5:Y:S01]  /*2320*/  LDG.E.64 R28, desc[UR8][R18.64] ;  /* 0x00000008121c7981 */ /* 0x000f62000c1e1b00 */
[----:B------:R-:W-:-:S05]  /*2330*/  IMAD.WIDE R16, R0, 0x8, R18 ;  /* 0x0000000800107825 */ /* 0x000fca00078e0212 */
[----:B------:R0:W5:Y:S02]  /*2340*/  LDG.E.64 R22, desc[UR8][R16.64] ;  /* 0x0000000810167981 */ /* 0x000164000c1e1b00 */
[----:B0-----:R-:W-:-:S05]  /*2350*/  IMAD.WIDE R16, R0, 0x8, R16 ;  /* 0x0000000800107825 */ /* 0x001fca00078e0210 */
[----:B------:R-:W5:Y:S01]  /*2360*/  LDG.E.64 R36, desc[UR8][R16.64] ;  /* 0x0000000810247981 */ /* 0x000f62000c1e1b00 */
[----:B------:R-:W-:Y:S01]  /*2370*/  IMAD.WIDE R18, R0, 0x8, R16 ;  /* 0x0000000800127825 */ /* 0x000fe200078e0210 */
[----:B------:R-:W-:-:S04]  /*2380*/  IADD3 R33, PT, PT, R31, UR4, RZ ;  /* 0x000000041f217c10 */ /* 0x000fc8000fffe0ff */
[----:B------:R0:W5:Y:S01]  /*2390*/  LDG.E.64 R34, desc[UR8][R18.64] ;  /* 0x0000000812227981 */ /* 0x000162000c1e1b00 */
[----:B------:R-:W-:-:S04]  /*23a0*/  IMAD.WIDE R12, R0, 0x8, R18 ;  /* 0x00000008000c7825 */ /* 0x000fc800078e0212 */
[C---:B------:R-:W-:Y:S02]  /*23b0*/  IMAD.WIDE R14, R0.reuse, 0x8, R12 ;  /* 0x00000008000e7825 */ /* 0x040fe400078e020c */
[----:B------:R-:W5:Y:S02]  /*23c0*/  LDG.E.64 R12, desc[UR8][R12.64] ;  /* 0x000000080c0c7981 */ /* 0x000f64000c1e1b00 */
[----:B0-----:R-:W-:Y:S02]  /*23d0*/  VIADD R19, R33, UR4 ;  /* 0x0000000421137c36 */ /* 0x001fe40008000000 */
[----:B--2---:R0:W-:Y:S04]  /*23e0*/  STS.64 [R31], R10 ;  /* 0x0000000a1f007388 */ /* 0x0041e80000000a00 */
[----:B---3--:R1:W-:Y:S04]  /*23f0*/  STS.64 [R31+UR4], R20 ;  /* 0x000000141f007988 */ /* 0x0083e80008000a04 */
[----:B----4-:R2:W-:Y:S01]  /*2400*/  STS.64 [R33+UR4], R26 ;  /* 0x0000001a21007988 */ /* 0x0105e20008000a04 */
[----:B0-----:R-:W-:-:S03]  /*2410*/  IMAD.WIDE R10, R0, 0x8, R14 ;  /* 0x00000008000a7825 */ /* 0x001fc600078e020e */
[----:B------:R-:W3:Y:S01]  /*2420*/  LDG.E.64 R14, desc[UR8][R14.64] ;  /* 0x000000080e0e7981 */ /* 0x000ee2000c1e1b00 */
[----:B------:R-:W-:-:S03]  /*2430*/  IMAD.WIDE R16, R0, 0x8, R10 ;  /* 0x0000000800107825 */ /* 0x000fc600078e020a */
[----:B-----5:R0:W-:Y:S01]  /*2440*/  STS.64 [R19+UR4], R28 ;  /* 0x0000001c13007988 */ /* 0x0201e20008000a04 */
[----:B-1----:R-:W-:-:S03]  /*2450*/  IADD3 R21, PT, PT, R19, UR4, RZ ;  /* 0x0000000413157c10 */ /* 0x002fc6000fffe0ff */
[----:B------:R-:W4:Y:S02]  /*2460*/  LDG.E.64 R10, desc[UR8][R10.64] ;  /* 0x000000080a0a7981 */ /* 0x000f24000c1e1b00 */
[----:B--2---:R-:W-:Y:S02]  /*2470*/  VIADD R33, R21, UR4 ;  /* 0x0000000415217c36 */ /* 0x004fe40008000000 */
[C---:B0-----:R-:W-:Y:S01]  /*2480*/  IMAD.WIDE R18, R0.reuse, 0x8, R16 ;  /* 0x0000000800127825 */ /* 0x041fe200078e0210 */
[----:B------:R0:W-:Y:S04]  /*2490*/  STS.64 [R21+UR4], R22 ;  /* 0x0000001615007988 */ /* 0x0001e80008000a04 */
[----:B------:R-:W2:Y:S01]  /*24a0*/  LDG.E.64 R16, desc[UR8][R16.64] ;  /* 0x0000000810107981 */ /* 0x000ea2000c1e1b00 */
[----:B0-----:R-:W-:-:S03]  /*24b0*/  IMAD.WIDE R20, R0, 0x8, R18 ;  /* 0x0000000800147825 */ /* 0x001fc600078e0212 */
[----:B------:R-:W5:Y:S01]  /*24c0*/  LDG.E.64 R18, desc[UR8][R18.64] ;  /* 0x0000000812127981 */ /* 0x000f62000c1e1b00 */
[----:B------:R-:W-:-:S03]  /*24d0*/  IMAD.WIDE R26, R0, 0x8, R20 ;  /* 0x00000008001a7825 */ /* 0x000fc600078e0214 */
[----:B------:R-:W5:Y:S01]  /*24e0*/  LDG.E.64 R20, desc[UR8][R20.64] ;  /* 0x0000000814147981 */ /* 0x000f62000c1e1b00 */
[----:B------:R-:W-:-:S03]  /*24f0*/  IMAD.WIDE R28, R0, 0x8, R26 ;  /* 0x00000008001c7825 */ /* 0x000fc600078e021a */
[----:B------:R-:W5:Y:S01]  /*2500*/  LDG.E.64 R26, desc[UR8][R26.64] ;  /* 0x000000081a1a7981 */ /* 0x000f62000c1e1b00 */
[----:B------:R-:W-:-:S03]  /*2510*/  IMAD.WIDE R22, R0, 0x8, R28 ;  /* 0x0000000800167825 */ /* 0x000fc600078e021c */
[----:B------:R-:W5:Y:S04]  /*2520*/  LDG.E.64 R28, desc[UR8][R28.64] ;  /* 0x000000081c1c7981 */ /* 0x000f68000c1e1b00 */
[----:B------:R-:W5:Y:S04]  /*2530*/  LDG.E.64 R22, desc[UR8][R22.64] ;  /* 0x0000000816167981 */ /* 0x000f68000c1e1b00 */
[----:B------:R0:W-:Y:S02]  /*2540*/  STS.64 [R33+UR4], R36 ;  /* 0x0000002421007988 */ /* 0x0001e40008000a04 */
[----:B0-----:R-:W-:-:S05]  /*2550*/  IADD3 R33, PT, PT, R33, UR4, RZ ;  /* 0x0000000421217c10 */ /* 0x001fca000fffe0ff */
[----:B------:R-:W-:Y:S01]  /*2560*/  VIADD R37, R33, UR4 ;  /* 0x0000000421257c36 */ /* 0x000fe20008000000 */
[----:B------:R0:W-:Y:S04]  /*2570*/  STS.64 [R33+UR4], R34 ;  /* 0x0000002221007988 */ /* 0x0001e80008000a04 */
[----:B0-----:R-:W-:-:S05]  /*2580*/  IADD3 R33, PT, PT, R37, UR4, RZ ;  /* 0x0000000425217c10 */ /* 0x001fca000fffe0ff */
[----:B------:R-:W-:-:S05]  /*2590*/  VIADD R35, R33, UR4 ;  /* 0x0000000421237c36 */ /* 0x000fca0008000000 */
[----:B------:R-:W-:Y:S01]  /*25a0*/  IADD3 R34, PT, PT, R35, UR4, RZ ;  /* 0x0000000423227c10 */ /* 0x000fe2000fffe0ff */
[----:B------:R0:W-:Y:S04]  /*25b0*/  STS.64 [R37+UR4], R12 ;  /* 0x0000000c25007988 */ /* 0x0001e80008000a04 */
[----:B------:R-:W-:Y:S01]  /*25c0*/  VIADD R36, R34, UR4 ;  /* 0x0000000422247c36 */ /* 0x000fe20008000000 */
[----:B------:R-:W-:-:S04]  /*25d0*/  IADD3 R32, PT, PT, R32, 0x10, RZ ;  /* 0x0000001020207810 */ /* 0x000fc80007ffe0ff */
[----:B0-----:R-:W-:Y:S02]  /*25e0*/  IADD3 R13, PT, PT, R36, UR4, RZ ;  /* 0x00000004240d7c10 */ /* 0x001fe4000fffe0ff */
[----:B------:R-:W-:Y:S01]  /*25f0*/  ISETP.NE.AND P0, PT, R32, RZ, PT ;  /* 0x000000ff2000720c */ /* 0x000fe20003f05270 */
[----:B------:R-:W-:Y:S01]  /*2600*/  VIADD R30, R30, 0x10 ;  /* 0x000000101e1e7836 */ /* 0x000fe20000000000 */
[----:B------:R-:W-:Y:S01]  /*2610*/  LEA R9, R0, R9, 0x4 ;  /* 0x0000000900097211 */ /* 0x000fe200078e20ff */
[----:B---3--:R-:W-:Y:S04]  /*2620*/  STS.64 [R33+UR4], R14 ;  /* 0x0000000e21007988 */ /* 0x008fe80008000a04 */
[----:B----4-:R0:W-:Y:S02]  /*2630*/  STS.64 [R35+UR4], R10 ;  /* 0x0000000a23007988 */ /* 0x0101e40008000a04 */
[----:B0-----:R-:W-:-:S05]  /*2640*/  VIADD R11, R13, UR4 ;  /* 0x000000040d0b7c36 */ /* 0x001fca0008000000 */
[----:B------:R-:W-:Y:S01]  /*2650*/  IADD3 R15, PT, PT, R11, UR4, RZ ;  /* 0x000000040b0f7c10 */ /* 0x000fe2000fffe0ff */
[----:B--2---:R0:W-:Y:S01]  /*2660*/  STS.64 [R34+UR4], R16 ;  /* 0x0000001022007988 */ /* 0x0041e20008000a04 */
[----:B------:R-:W-:-:S03]  /*2670*/  IMAD.U32 R10, RZ, RZ, UR10 ;  /* 0x0000000aff0a7e24 */ /* 0x000fc6000f8e00ff */
[----:B------:R-:W-:Y:S01]  /*2680*/  VIADD R37, R15, UR4 ;  /* 0x000000040f257c36 */ /* 0x000fe20008000000 */
[----:B-----5:R0:W-:Y:S04]  /*2690*/  STS.64 [R36+UR4], R18 ;  /* 0x0000001224007988 */ /* 0x0201e80008000a04 */
[----:B------:R0:W-:Y:S01]  /*26a0*/  STS.64 [R13+UR4], R20 ;  /* 0x000000140d007988 */ /* 0x0001e20008000a04 */
[----:B------:R-:W-:-:S03]  /*26b0*/  LEA R31, R10, R31, 0x7 ;  /* 0x0000001f0a1f7211 */ /* 0x000fc600078e38ff */
[----:B------:R0:W-:Y:S04]  /*26c0*/  STS.64 [R11+UR4], R26 ;  /* 0x0000001a0b007988 */ /* 0x0001e80008000a04 */
[----:B------:R0:W-:Y:S04]  /*26d0*/  STS.64 [R15+UR4], R28 ;  /* 0x0000001c0f007988 */ /* 0x0001e80008000a04 */
[----:B------:R0:W-:Y:S01]  /*26e0*/  STS.64 [R37+UR4], R22 ;  /* 0x0000001625007988 */ /* 0x0001e20008000a04 */
[----:B------:R-:W-:Y:S05]  /*26f0*/  @P0 BRA `(.L_x_24) ;  /* 0xfffffff800ec0947 */ /* 0x000fea000383ffff */
[----:B------:R-:W-:-:S07]  /*2700*/  VIADD R9, R30, 0x1 ;  /* 0x000000011e097836 */ /* 0x000fce0000000000 */
.L_x_23:
[----:B------:R-:W-:-:S13]  /*2710*/  ISETP.NE.AND P0, PT, R7, RZ, PT ;  /* 0x000000ff0700720c */ /* 0x000fda0003f05270 */
[----:B------:R-:W-:Y:S05]  /*2720*/  @!P0 BRA `(.L_x_22) ;  /* 0x00000004003c8947 */ /* 0x000fea0003800000 */
[----:B------:R-:W-:Y:S02]  /*2730*/  ISETP.GE.U32.AND P0, PT, R7, 0x8, PT ;  /* 0x000000080700780c */ /* 0x000fe40003f06070 */
[----:B0-----:R-:W-:-:S04]  /*2740*/  LOP3.LUT R28, R6, 0x7, RZ, 0xc0, !PT ;  /* 0x00000007061c7812 */ /* 0x001fc800078ec0ff */
[----:B------:R-:W-:-:S07]  /*2750*/  ISETP.NE.AND P1, PT, R28, RZ, PT ;  /* 0x000000ff1c00720c */ /* 0x000fce0003f25270 */
[----:B------:R-:W-:Y:S06]  /*2760*/  @!P0 BRA `(.L_x_25) ;  /* 0x0000000000908947 */ /* 0x000fec0003800000 */
[----:B------:R-:W-:-:S04]  /*2770*/  IMAD R11, R0, R9, RZ ;  /* 0x00000009000b7224 */ /* 0x000fc800078e02ff */
[----:B------:R-:W-:-:S04]  /*2780*/  IMAD.WIDE R10, R11, 0x8, R24 ;  /* 0x000000080b0a7825 */ /* 0x000fc800078e0218 */
[C---:B------:R-:W-:Y:S02]  /*2790*/  IMAD.WIDE R14, R0.reuse, 0x8, R10 ;  /* 0x00000008000e7825 */ /* 0x040fe400078e020a */
[----:B------:R-:W2:Y:S02]  /*27a0*/  LDG.E.64 R10, desc[UR8][R10.64] ;  /* 0x000000080a0a7981 */ /* 0x000ea4000c1e1b00 */
[C---:B------:R-:W-:Y:S02]  /*27b0*/  IMAD.WIDE R16, R0.reuse, 0x8, R14 ;  /* 0x0000000800107825 */ /* 0x040fe400078e020e */
[----:B------:R-:W3:Y:S02]  /*27c0*/  LDG.E.64 R14, desc[UR8][R14.64] ;  /* 0x000000080e0e7981 */ /* 0x000ee4000c1e1b00 */
[C---:B------:R-:W-:Y:S02]  /*27d0*/  IMAD.WIDE R20, R0.reuse, 0x8, R16 ;  /* 0x0000000800147825 */ /* 0x040fe400078e0210 */
[----:B------:R-:W4:Y:S02]  /*27e0*/  LDG.E.64 R16, desc[UR8][R16.64] ;  /* 0x0000000810107981 */ /* 0x000f24000c1e1b00 */
[----:B------:R-:W-:-:S02]  /*27f0*/  IMAD.WIDE R26, R0, 0x8, R20 ;  /* 0x00000008001a7825 */ /* 0x000fc400078e0214 */
[----:B------:R-:W5:Y:S02]  /*2800*/  LDG.E.64 R20, desc[UR8][R20.64] ;  /* 0x0000000814147981 */ /* 0x000f64000c1e1b00 */
[C---:B------:R-:W-:Y:S02]  /*2810*/  IMAD.WIDE R22, R0.reuse, 0x8, R26 ;  /* 0x0000000800167825 */ /* 0x040fe400078e021a */
[----:B------:R-:W5:Y:S02]  /*2820*/  LDG.E.64 R26, desc[UR8][R26.64] ;  /* 0x000000081a1a7981 */ /* 0x000f64000c1e1b00 */
[C---:B------:R-:W-:Y:S02]  /*2830*/  IMAD.WIDE R12, R0.reuse, 0x8, R22 ;  /* 0x00000008000c7825 */ /* 0x040fe400078e0216 */
[----:B------:R-:W5:Y:S02]  /*2840*/  LDG.E.64 R22, desc[UR8][R22.64] ;  /* 0x0000000816167981 */ /* 0x000f64000c1e1b00 */
[----:B------:R-:W-:-:S02]  /*2850*/  IMAD.WIDE R18, R0, 0x8, R12 ;  /* 0x0000000800127825 */ /* 0x000fc400078e020c */
[----:B------:R-:W5:Y:S04]  /*2860*/  LDG.E.64 R12, desc[UR8][R12.64] ;  /* 0x000000080c0c7981 */ /* 0x000f68000c1e1b00 */
[----:B------:R-:W5:Y:S01]  /*2870*/  LDG.E.64 R18, desc[UR8][R18.64] ;  /* 0x0000000812127981 */ /* 0x000f62000c1e1b00 */
[----:B------:R-:W-:Y:S01]  /*2880*/  IMAD R7, R9, UR10, RZ ;  /* 0x0000000a09077c24 */ /* 0x000fe2000f8e02ff */
[----:B------:R-:W-:-:S03]  /*2890*/  MOV R32, UR10 ;  /* 0x0000000a00207c02 */ /* 0x000fc60008000f00 */
[----:B------:R-:W-:-:S05]  /*28a0*/  IMAD R7, R7, 0x8, R4 ;  /* 0x0000000807077824 */ /* 0x000fca00078e0204 */
[----:B------:R-:W-:-:S05]  /*28b0*/  LEA R29, R32, R7, 0x3 ;  /* 0x00000007201d7211 */ /* 0x000fca00078e18ff */
[----:B------:R-:W-:-:S05]  /*28c0*/  IMAD R31, R32, 0x8, R29 ;  /* 0x00000008201f7824 */ /* 0x000fca00078e021d */
[----:B------:R-:W-:-:S05]  /*28d0*/  LEA R33, R32, R31, 0x3 ;  /* 0x0000001f20217211 */ /* 0x000fca00078e18ff */
[----:B------:R-:W-:-:S05]  /*28e0*/  IMAD R35, R32, 0x8, R33 ;  /* 0x0000000820237824 */ /* 0x000fca00078e0221 */
[----:B------:R-:W-:-:S05]  /*28f0*/  LEA R37, R32, R35, 0x3 ;  /* 0x0000002320257211 */ /* 0x000fca00078e18ff */
[----:B------:R-:W-:-:S05]  /*2900*/  IMAD R30, R32, 0x8, R37 ;  /* 0x00000008201e7824 */ /* 0x000fca00078e0225 */
[----:B------:R-:W-:Y:S01]  /*2910*/  LEA R32, R32, R30, 0x3 ;  /* 0x0000001e20207211 */ /* 0x000fe200078e18ff */
[----:B------:R-:W-:Y:S01]  /*2920*/  VIADD R9, R9, 0x8 ;  /* 0x0000000809097836 */ /* 0x000fe20000000000 */
[----:B--2---:R0:W-:Y:S04]  /*2930*/  STS.64 [R7], R10 ;  /* 0x0000000a07007388 */ /* 0x0041e80000000a00 */
[----:B---3--:R0:W-:Y:S04]  /*2940*/  STS.64 [R29], R14 ;  /* 0x0000000e1d007388 */ /* 0x0081e80000000a00 */
[----:B----4-:R0:W-:Y:S04]  /*2950*/  STS.64 [R31], R16 ;  /* 0x000000101f007388 */ /* 0x0101e80000000a00 */
[----:B-----5:R0:W-:Y:S04]  /*2960*/  STS.64 [R33], R20 ;  /* 0x0000001421007388 */ /* 0x0201e80000000a00 */
[----:B------:R0:W-:Y:S04]  /*2970*/  STS.64 [R35], R26 ;  /* 0x0000001a23007388 */ /* 0x0001e80000000a00 */
[----:B------:R0:W-:Y:S04]  /*2980*/  STS.64 [R37], R22 ;  /* 0x0000001625007388 */ /* 0x0001e80000000a00 */
[----:B------:R0:W-:Y:S04]  /*2990*/  STS.64 [R30], R12 ;  /* 0x0000000c1e007388 */ /* 0x0001e80000000a00 */
[----:B------:R0:W-:Y:S02]  /*29a0*/  STS.64 [R32], R18 ;  /* 0x0000001220007388 */ /* 0x0001e40000000a00 */
.L_x_25:
        /* <DEDUP_REMOVED lines=11> */
[----:B------:R-:W-:Y:S02]  /*2a60*/  IMAD.WIDE R16, R0, 0x8, R14 ;  /* 0x0000000800107825 */ /* 0x000fe400078e020e */
[----:B------:R-:W4:Y:S04]  /*2a70*/  LDG.E.64 R14, desc[UR8][R14.64] ;  /* 0x000000080e0e7981 */ /* 0x000f28000c1e1b00 */
[----:B------:R-:W5:Y:S01]  /*2a80*/  LDG.E.64 R16, desc[UR8][R16.64] ;  /* 0x0000000810107981 */ /* 0x000f62000c1e1b00 */
[----:B------:R-:W-:Y:S01]  /*2a90*/  IMAD R7, R9, UR10, RZ ;  /* 0x0000000a09077c24 */ /* 0x000fe2000f8e02ff */
[----:B------:R-:W-:-:S03]  /*2aa0*/  MOV R20, UR10 ;  /* 0x0000000a00147c02 */ /* 0x000fc60008000f00 */
        /* <DEDUP_REMOVED lines=8> */
[----:B-----5:R0:W-:Y:S02]  /*2b30*/  STS.64 [R23], R16 ;  /* 0x0000001017007388 */ /* 0x0201e40000000a00 */
.L_x_26:
[----:B------:R-:W-:Y:S05]  /*2b40*/  @!P1 BRA `(.L_x_22) ;  /* 0x0000000000349947 */ /* 0x000fea0003800000 */
[----:B0-----:R-:W-:Y:S01]  /*2b50*/  IMAD R7, R9, UR10, R5 ;  /* 0x0000000a09077c24 */ /* 0x001fe2000f8e0205 */
[----:B------:R-:W-:Y:S01]  /*2b60*/  IADD3 R12, PT, PT, -R18, RZ, RZ ;  /* 0x000000ff120c7210 */ /* 0x000fe20007ffe1ff */
[----:B------:R-:W-:-:S03]  /*2b70*/  IMAD R9, R0, R9, RZ ;  /* 0x0000000900097224 */ /* 0x000fc600078e02ff */
[----:B------:R-:W-:-:S07]  /*2b80*/  LEA R7, R7, UR5, 0x3 ;  /* 0x0000000507077c11 */ /* 0x000fce000f8e18ff */
.L_x_27:
[----:B------:R-:W-:-:S06]  /*2b90*/  IMAD.WIDE R10, R9, 0x8, R24 ;  /* 0x00000008090a7825 */ /* 0x000fcc00078e0218 */
[----:B------:R-:W2:Y:S01]  /*2ba0*/  LDG.E.64 R10, desc[UR8][R10.64] ;  /* 0x000000080a0a7981 */ /* 0x000ea2000c1e1b00 */
[----:B------:R-:W-:Y:S01]  /*2bb0*/  VIADD R12, R12, 0x1 ;  /* 0x000000010c0c7836 */ /* 0x000fe20000000000 */
[----:B------:R-:W-:Y:S01]  /*2bc0*/  MOV R14, UR10 ;  /* 0x0000000a000e7c02 */ /* 0x000fe20008000f00 */
[----:B------:R-:W-:-:S03]  /*2bd0*/  IMAD.IADD R9, R0, 0x1, R9 ;  /* 0x0000000100097824 */ /* 0x000fc600078e0209 */
[----:B------:R-:W-:Y:S01]  /*2be0*/  ISETP.NE.AND P0, PT, R12, RZ, PT ;  /* 0x000000ff0c00720c */ /* 0x000fe20003f05270 */
[----:B--2---:R0:W-:Y:S02]  /*2bf0*/  STS.64 [R7], R10 ;  /* 0x0000000a07007388 */ /* 0x0041e40000000a00 */
[----:B0-----:R-:W-:-:S10]  /*2c00*/  LEA R7, R14, R7, 0x3 ;  /* 0x000000070e077211 */ /* 0x001fd400078e18ff */
[----:B------:R-:W-:Y:S05]  /*2c10*/  @P0 BRA `(.L_x_27) ;  /* 0xfffffffc00dc0947 */ /* 0x000fea000383ffff */
.L_x_22:
[----:B------:R-:W-:Y:S05]  /*2c20*/  BSYNC.RECONVERGENT B0 ;  /* 0x0000000000007941 */ /* 0x000fea0003800200 */
.L_x_21:
[----:B01----:R-:W0:Y:S08]  /*2c30*/  LDC.64 R12, c[0x0][0x388] ;  /* 0x0000e200ff0c7b82 */ /* 0x003e300000000a00 */
[----:B------:R-:W-:Y:S06]  /*2c40*/  BAR.SYNC.DEFER_BLOCKING 0x0 ;  /* 0x0000000000007b1d */ /* 0x000fec0000010000 */
[----:B0-----:R-:W2:Y:S01]  /*2c50*/  LDG.E R12, desc[UR8][R12.64] ;  /* 0x000000080c0c7981 */ /* 0x001ea2000c1e1900 */
[----:B------:R-:W-:-:S02]  /*2c60*/  CS2R R10, SRZ ;  /* 0x00000000000a7805 */ /* 0x000fc4000001ff00 */
[----:B--2---:R-:W-:-:S13]  /*2c70*/  ISETP.NE.AND P0, PT, R12, 0x2, PT ;  /* 0x000000020c00780c */ /* 0x004fda0003f05270 */
[----:B------:R-:W-:Y:S05]  /*2c80*/  @P0 BRA `(.L_x_28) ;  /* 0x00000008005c0947 */ /* 0x000fea0003800000 */
[----:B------:R-:W-:-:S13]  /*2c90*/  ISETP.GE.AND P0, PT, R2, -0x1, PT ;  /* 0xffffffff0200780c */ /* 0x000fda0003f06270 */
[----:B------:R-:W-:Y:S05]  /*2ca0*/  @!P0 BRA `(.L_x_29) ;  /* 0x0000001000a08947 */ /* 0x000fea0003800000 */
[----:B------:R-:W-:Y:S01]  /*2cb0*/  IABS R7, R6 ;  /* 0x0000000600077213 */ /* 0x000fe20000000000 */
[----:B------:R-:W-:Y:S01]  /*2cc0*/  IMAD.MOV R15, RZ, RZ, -R6 ;  /* 0x000000ffff0f7224 */ /* 0x000fe200078e0a06 */
[----:B------:R-:W-:-:S03]  /*2cd0*/  CS2R R10, SRZ ;  /* 0x00000000000a7805 */ /* 0x000fc6000001ff00 */
[----:B------:R-:W-:-:S05]  /*2ce0*/  IMAD.IADD R0, R6, 0x1, R7 ;  /* 0x0000000106007824 */ /* 0x000fca00078e0207 */
[C---:B------:R-:W-:Y:S02]  /*2cf0*/  ISETP.GE.U32.AND P0, PT, R0.reuse, 0x7, PT ;  /* 0x000000070000780c */ /* 0x040fe40003f06070 */
[----:B------:R-:W-:-:S04]  /*2d00*/  IADD3 R7, PT, PT, R0, 0x1, RZ ;  /* 0x0000000100077810 */ /* 0x000fc80007ffe0ff */
[----:B------:R-:W-:-:S04]  /*2d10*/  LOP3.LUT R19, R7, 0x7, RZ, 0xc0, !PT ;  /* 0x0000000707137812 */ /* 0x000fc800078ec0ff */
[----:B------:R-:W-:-:S03]  /*2d20*/  ISETP.NE.AND P1, PT, R19, RZ, PT ;  /* 0x000000ff1300720c */ /* 0x000fc60003f25270 */
[----:B------:R-:W-:Y:S10]  /*2d30*/  @!P0 BRA `(.L_x_30) ;  /* 0x0000000400108947 */ /* 0x000ff40003800000 */
[----:B------:R-:W-:Y:S01]  /*2d40*/  IMAD R2, R6, UR10, RZ ;  /* 0x0000000a06027c24 */ /* 0x000fe2000f8e02ff */
[----:B------:R-:W-:Y:S02]  /*2d50*/  IADD3 R3, PT, PT, R8, R3, RZ ;  /* 0x0000000308037210 */ /* 0x000fe40007ffe0ff */
[----:B------:R-:W-:Y:S02]  /*2d60*/  CS2R R10, SRZ ;  /* 0x00000000000a7805 */ /* 0x000fe4000001ff00 */
[----:B------:R-:W-:Y:S01]  /*2d70*/  LOP3.LUT R18, R7, 0xfffffff8, RZ, 0xc0, !PT ;  /* 0xfffffff807127812 */ /* 0x000fe200078ec0ff */
[----:B------:R-:W-:Y:S01]  /*2d80*/  IMAD.SHL.U32 R2, R2, 0x8, RZ ;  /* 0x0000000802027824 */ /* 0x000fe200078e00ff */
[----:B------:R-:W-:Y:S01]  /*2d90*/  LEA R3, R3, UR5, 0x3 ;  /* 0x0000000503037c11 */ /* 0x000fe2000f8e18ff */
[----:B------:R-:W-:Y:S02]  /*2da0*/  UMOV UR4, URZ ;  /* 0x000000ff00047c82 */ /* 0x000fe40008000000 */
[----:B------:R-:W-:Y:S01]  /*2db0*/  IMAD.MOV R18, RZ, RZ, -R18 ;  /* 0x000000ffff127224 */ /* 0x000fe200078e0a12 */
[----:B------:R-:W-:-:S02]  /*2dc0*/  LEA R2, R5, -R2, 0x3 ;  /* 0x8000000205027211 */ /* 0x000fc400078e18ff */
[----:B------:R-:W-:-:S03]  /*2dd0*/  IADD3 R14, PT, PT, R3, 0x20, RZ ;  /* 0x00000020030e7810 */ /* 0x000fc60007ffe0ff */
[----:B------:R-:W-:-:S07]  /*2de0*/  VIADD R5, R2, UR5 ;  /* 0x0000000502057c36 */ /* 0x000fce0008000000 */
.L_x_31:
[----:B------:R0:W1:Y:S01]  /*2df0*/  LDS.64 R16, [R5] ;  /* 0x0000000005107984 */ /* 0x0000620000000a00 */
[----:B------:R-:W-:Y:S01]  /*2e00*/  MOV R20, UR10 ;  /* 0x0000000a00147c02 */ /* 0x000fe20008000f00 */
[----:B------:R-:W-:Y:S01]  /*2e10*/  UMOV UR6, 0x28 ;  /* 0x0000002800067882 */ /* 0x000fe20000000000 */
[----:B------:R-:W-:Y:S01]  /*2e20*/  IADD3 R18, PT, PT, R18, 0x8, RZ ;  /* 0x0000000812127810 */ /* 0x000fe20007ffe0ff */
[----:B------:R-:W2:Y:S01]  /*2e30*/  LDS.64 R22, [R14+-0x20] ;  /* 0xffffe0000e167984 */ /* 0x000ea20000000a00 */
[----:B------:R-:W-:Y:S01]  /*2e40*/  ULEA UR6, UR4, UR6, 0x3 ;  /* 0x0000000604067291 */ /* 0x000fe2000f8e18ff */
[--C-:B------:R-:W-:Y:S01]  /*2e50*/  IMAD R21, R20, 0x8, R5.reuse ;  /* 0x0000000814157824 */ /* 0x100fe200078e0205 */
[----:B------:R-:W-:Y:S01]  /*2e60*/  ISETP.NE.AND P0, PT, R18, RZ, PT ;  /* 0x000000ff1200720c */ /* 0x000fe20003f05270 */
[----:B------:R-:W-:Y:S01]  /*2e70*/  LDS.64 R8, [R14+-0x18] ;  /* 0xffffe8000e087984 */ /* 0x000fe20000000a00 */
[----:B------:R-:W-:Y:S01]  /*2e80*/  UIADD3 UR4, UPT, UPT, UR4, 0x8, URZ ;  /* 0x0000000804047890 */ /* 0x000fe2000fffe0ff */
[C---:B0-----:R-:W-:Y:S01]  /*2e90*/  IMAD R5, R20.reuse, 0x40, R5 ;  /* 0x0000004014057824 */ /* 0x041fe200078e0205 */
[----:B------:R-:W-:Y:S01]  /*2ea0*/  LEA R27, R20, R21, 0x3 ;  /* 0x00000015141b7211 */ /* 0x000fe200078e18ff */
[----:B------:R0:W3:Y:S01]  /*2eb0*/  LDS.64 R2, [R21] ;  /* 0x0000000015027984 */ /* 0x0000e20000000a00 */
[----:B------:R-:W-:-:S03]  /*2ec0*/  IADD3 R15, PT, PT, R15, 0x8, RZ ;  /* 0x000000080f0f7810 */ /* 0x000fc60007ffe0ff */
[----:B------:R4:W5:Y:S01]  /*2ed0*/  LDS.64 R12, [R27] ;  /* 0x000000001b0c7984 */ /* 0x0009620000000a00 */
[----:B------:R-:W1:Y:S01]  /*2ee0*/  LDCU.64 UR12, c[0x3][UR6] ;  /* 0x00c00000060c77ac */ /* 0x000e620008000a00 */
[C---:B------:R-:W-:Y:S01]  /*2ef0*/  IMAD R29, R20.reuse, 0x8, R27 ;  /* 0x00000008141d7824 */ /* 0x040fe200078e021b */
[----:B------:R-:W3:Y:S04]  /*2f00*/  LDCU.64 UR14, c[0x3][UR6+0x8] ;  /* 0x00c00100060e77ac */ /* 0x000ee80008000a00 */
[----:B0-----:R-:W-:-:S05]  /*2f10*/  LEA R21, R20, R29, 0x3 ;  /* 0x0000001d14157211 */ /* 0x001fca00078e18ff */
[C---:B----4-:R-:W-:Y:S01]  /*2f20*/  IMAD R27, R20.reuse, 0x8, R21 ;  /* 0x00000008141b7824 */ /* 0x050fe200078e0215 */
[----:B-1----:R-:W-:Y:S01]  /*2f30*/  DFMA R10, R16, UR12, R10 ;  /* 0x0000000c100a7c2b */ /* 0x002fe2000800000a */
[----:B------:R-:W0:Y:S07]  /*2f40*/  LDS.64 R16, [R14+-0x10] ;  /* 0xfffff0000e107984 */ /* 0x000e2e0000000a00 */
[----:B--2---:R-:W-:Y:S01]  /*2f50*/  DFMA R22, R22, UR12, R10 ;  /* 0x0000000c16167c2b */ /* 0x004fe2000800000a */
[----:B------:R-:W5:Y:S01]  /*2f60*/  LDCU.64 UR12, c[0x3][UR6+0x10] ;  /* 0x00c00200060c77ac */ /* 0x000f620008000a00 */
[----:B------:R1:W2:Y:S06]  /*2f70*/  LDS.64 R10, [R29] ;  /* 0x000000001d0a7984 */ /* 0x0002ac0000000a00 */
[----:B---3--:R-:W-:Y:S01]  /*2f80*/  DFMA R22, R2, UR14, R22 ;  /* 0x0000000e02167c2b */ /* 0x008fe20008000016 */
[----:B------:R-:W3:Y:S01]  /*2f90*/  LDS.64 R2, [R14+-0x8] ;  /* 0xfffff8000e027984 */ /* 0x000ee20000000a00 */
[----:B-1----:R-:W-:-:S06]  /*2fa0*/  LEA R29, R20, R27, 0x3 ;  /* 0x0000001b141d7211 */ /* 0x002fcc00078e18ff */
[----:B------:R-:W-:Y:S01]  /*2fb0*/  DFMA R22, R8, UR14, R22 ;  /* 0x0000000e08167c2b */ /* 0x000fe20008000016 */
[----:B------:R-:W2:Y:S01]  /*2fc0*/  LDCU.64 UR14, c[0x3][UR6+0x18] ;  /* 0x00c00300060e77ac */ /* 0x000ea20008000a00 */
[----:B------:R1:W4:Y:S06]  /*2fd0*/  LDS.64 R8, [R21] ;  /* 0x0000000015087984 */ /* 0x00032c0000000a00 */
[----:B-----5:R-:W-:Y:S01]  /*2fe0*/  DFMA R22, R12, UR12, R22 ;  /* 0x0000000c0c167c2b */ /* 0x020fe20008000016 */
[----:B------:R-:W5:Y:S01]  /*2ff0*/  LDS.64 R12, [R14] ;  /* 0x000000000e0c7984 */ /* 0x000f620000000a00 */
[----:B-1----:R-:W-:-:S06]  /*3000*/  IMAD R21, R20, 0x8, R29 ;  /* 0x0000000814157824 */ /* 0x002fcc00078e021d */
[----:B0-----:R-:W-:Y:S01]  /*3010*/  DFMA R22, R16, UR12, R22 ;  /* 0x0000000c10167c2b */ /* 0x001fe20008000016 */
[----:B------:R-:W4:Y:S01]  /*3020*/  LDCU.64 UR12, c[0x3][UR6+0x20] ;  /* 0x00c00400060c77ac */ /* 0x000f220008000a00 */
[----:B------:R-:W0:Y:S06]  /*3030*/  LDS.64 R16, [R27] ;  /* 0x000000001b107984 */ /* 0x000e2c0000000a00 */
[----:B--2---:R-:W-:Y:S01]  /*3040*/  DFMA R22, R10, UR14, R22 ;  /* 0x0000000e0a167c2b */ /* 0x004fe20008000016 */
[----:B------:R-:W1:Y:S07]  /*3050*/  LDS.64 R10, [R14+0x8] ;  /* 0x000008000e0a7984 */ /* 0x000e6e0000000a00 */
[----:B---3--:R-:W-:Y:S01]  /*3060*/  DFMA R22, R2, UR14, R22 ;  /* 0x0000000e02167c2b */ /* 0x008fe20008000016 */
[----:B------:R-:W0:Y:S01]  /*3070*/  LDCU.64 UR14, c[0x3][UR6+0x28] ;  /* 0x00c00500060e77ac */ /* 0x000e220008000a00 */
[----:B------:R-:W2:Y:S06]  /*3080*/  LDS.64 R2, [R29] ;  /* 0x000000001d027984 */ /* 0x000eac0000000a00 */
[----:B----4-:R-:W-:Y:S01]  /*3090*/  DFMA R22, R8, UR12, R22 ;  /* 0x0000000c08167c2b */ /* 0x010fe20008000016 */
[----:B------:R-:W3:Y:S07]  /*30a0*/  LDS.64 R8, [R14+0x10] ;  /* 0x000010000e087984 */ /* 0x000eee0000000a00 */
[----:B-----5:R-:W-:Y:S01]  /*30b0*/  DFMA R22, R12, UR12, R22 ;  /* 0x0000000c0c167c2b */ /* 0x020fe20008000016 */
[----:B------:R-:W2:Y:S01]  /*30c0*/  LDCU.64 UR12, c[0x3][UR6+0x30] ;  /* 0x00c00600060c77ac */ /* 0x000ea20008000a00 */
[----:B------:R-:W4:Y:S01]  /*30d0*/  LDS.64 R12, [R21] ;  /* 0x00000000150c7984 */ /* 0x000f220000000a00 */
[----:B------:R-:W4:Y:S05]  /*30e0*/  LDCU.64 UR6, c[0x3][UR6+0x38] ;  /* 0x00c00700060677ac */ /* 0x000f2a0008000a00 */
[----:B0-----:R-:W-:Y:S01]  /*30f0*/  DFMA R22, R16, UR14, R22 ;  /* 0x0000000e10167c2b */ /* 0x001fe20008000016 */
[----:B------:R0:W5:Y:S07]  /*3100*/  LDS.64 R16, [R14+0x18] ;  /* 0x000018000e107984 */ /* 0x00016e0000000a00 */
[----:B-1----:R-:W-:Y:S01]  /*3110*/  DFMA R10, R10, UR14, R22 ;  /* 0x0000000e0a0a7c2b */ /* 0x002fe20008000016 */
[----:B0-----:R-:W-:-:S07]  /*3120*/  VIADD R14, R14, 0x40 ;  /* 0x000000400e0e7836 */ /* 0x001fce0000000000 */
[----:B--2---:R-:W-:-:S08]  /*3130*/  DFMA R2, R2, UR12, R10 ;  /* 0x0000000c02027c2b */ /* 0x004fd0000800000a */
[----:B---3--:R-:W-:-:S08]  /*3140*/  DFMA R2, R8, UR12, R2 ;  /* 0x0000000c08027c2b */ /* 0x008fd00008000002 */
[----:B----4-:R-:W-:-:S08]  /*3150*/  DFMA R2, R12, UR6, R2 ;  /* 0x000000060c027c2b */ /* 0x010fd00008000002 */
[----:B-----5:R-:W-:Y:S01]  /*3160*/  DFMA R10, R16, UR6, R2 ;  /* 0x00000006100a7c2b */ /* 0x020fe20008000002 */
[----:B------:R-:W-:Y:S10]  /*3170*/  @P0 BRA `(.L_x_31) ;  /* 0xfffffffc001c0947 */ /* 0x000ff4000383ffff */
.L_x_30:
[----:B------:R-:W-:Y:S05]  /*3180*/  @!P1 BRA `(.L_x_29) ;  /* 0x0000000c00689947 */ /* 0x000fea0003800000 */
[----:B------:R-:W-:Y:S02]  /*3190*/  ISETP.GE.U32.AND P0, PT, R19, 0x4, PT ;  /* 0x000000041300780c */ /* 0x000fe40003f06070 */
[----:B------:R-:W-:-:S11]  /*31a0*/  LOP3.LUT P1, R7, R7, 0x3, RZ, 0xc0, !PT ;  /* 0x0000000307077812 */ /* 0x000fd6000782c0ff */
[----:B------:R-:W-:Y:S05]  /*31b0*/  @!P0 BRA `(.L_x_32) ;  /* 0x00000000007c8947 */ /* 0x000fea0003800000 */
[C---:B------:R-:W-:Y:S01]  /*31c0*/  IMAD R3, R15.reuse, UR10, RZ ;  /* 0x0000000a0f037c24 */ /* 0x040fe2000f8e02ff */
[----:B------:R-:W-:Y:S01]  /*31d0*/  IADD3 R5, PT, PT, R6, R15, RZ ;  /* 0x0000000f06057210 */ /* 0x000fe20007ffe0ff */
[----:B------:R-:W-:Y:S01]  /*31e0*/  IMAD R14, R15, 0x8, R4 ;  /* 0x000000080f0e7824 */ /* 0x000fe200078e0204 */
[----:B------:R-:W-:Y:S01]  /*31f0*/  MOV R29, UR10 ;  /* 0x0000000a001d7c02 */ /* 0x000fe20008000f00 */
[----:B------:R-:W-:Y:S01]  /*3200*/  IMAD.MOV.U32 R2, RZ, RZ, 0x28 ;  /* 0x00000028ff027424 */ /* 0x000fe200078e00ff */
[----:B------:R-:W-:Y:S01]  /*3210*/  LEA R8, R3, R4, 0x3 ;  /* 0x0000000403087211 */ /* 0x000fe200078e18ff */
[----:B------:R-:W-:Y:S01]  /*3220*/  VIADD R15, R15, 0x4 ;  /* 0x000000040f0f7836 */ /* 0x000fe20000000000 */
[----:B------:R-:W-:Y:S01]  /*3230*/  LDS.64 R18, [R14] ;  /* 0x000000000e127984 */ /* 0x000fe20000000a00 */
[----:B------:R-:W-:Y:S01]  /*3240*/  IMAD R5, R5, 0x8, R2 ;  /* 0x0000000805057824 */ /* 0x000fe200078e0202 */
[C---:B------:R-:W-:Y:S02]  /*3250*/  LEA R26, R29.reuse, R8, 0x3 ;  /* 0x000000081d1a7211 */ /* 0x040fe400078e18ff */
[----:B------:R0:W1:Y:S01]  /*3260*/  LDS.64 R20, [R8] ;  /* 0x0000000008147984 */ /* 0x0000620000000a00 */
[----:B------:R-:W1:Y:S02]  /*3270*/  LDC.64 R22, c[0x3][R5] ;  /* 0x00c0000005167b82 */ /* 0x000e640000000a00 */
[C---:B------:R-:W-:Y:S01]  /*3280*/  IMAD R27, R29.reuse, 0x8, R26 ;  /* 0x000000081d1b7824 */ /* 0x040fe200078e021a */
[----:B------:R-:W2:Y:S04]  /*3290*/  LDS.64 R16, [R26] ;  /* 0x000000001a107984 */ /* 0x000ea80000000a00 */
[----:B------:R-:W3:Y:S01]  /*32a0*/  LDS.64 R2, [R14+0x8] ;  /* 0x000008000e027984 */ /* 0x000ee20000000a00 */
[----:B0-----:R-:W2:Y:S01]  /*32b0*/  LDC.64 R8, c[0x3][R5+0x8] ;  /* 0x00c0020005087b82 */ /* 0x001ea20000000a00 */
[----:B------:R-:W-:-:S02]  /*32c0*/  LEA R28, R29, R27, 0x3 ;  /* 0x0000001b1d1c7211 */ /* 0x000fc400078e18ff */
[----:B------:R-:W0:Y:S01]  /*32d0*/  LDS.64 R12, [R27] ;  /* 0x000000001b0c7984 */ /* 0x000e220000000a00 */
[----:B-1----:R-:W-:-:S03]  /*32e0*/  DFMA R20, R22, R20, R10 ;  /* 0x000000141614722b */ /* 0x002fc6000000000a */
[----:B------:R-:W1:Y:S05]  /*32f0*/  LDS.64 R10, [R14+0x10] ;  /* 0x000010000e0a7984 */ /* 0x000e6a0000000a00 */
[----:B------:R-:W-:Y:S02]  /*3300*/  DFMA R22, R22, R18, R20 ;  /* 0x000000121616722b */ /* 0x000fe40000000014 */
[----:B------:R-:W0:Y:S01]  /*3310*/  LDC.64 R20, c[0x3][R5+0x10] ;  /* 0x00c0040005147b82 */ /* 0x000e220000000a00 */
[----:B------:R-:W4:Y:S05]  /*3320*/  LDS.64 R18, [R28] ;  /* 0x000000001c127984 */ /* 0x000f2a0000000a00 */
[C---:B--2---:R-:W-:Y:S01]  /*3330*/  DFMA R22, R8.reuse, R16, R22 ;  /* 0x000000100816722b */ /* 0x044fe20000000016 */
[----:B------:R-:W2:Y:S07]  /*3340*/  LDS.64 R16, [R14+0x18] ;  /* 0x000018000e107984 */ /* 0x000eae0000000a00 */
[----:B---3--:R-:W-:Y:S01]  /*3350*/  DFMA R2, R8, R2, R22 ;  /* 0x000000020802722b */ /* 0x008fe20000000016 */
[----:B------:R-:W4:Y:S07]  /*3360*/  LDC.64 R8, c[0x3][R5+0x18] ;  /* 0x00c0060005087b82 */ /* 0x000f2e0000000a00 */
[----:B0-----:R-:W-:-:S08]  /*3370*/  DFMA R2, R20, R12, R2 ;  /* 0x0000000c1402722b */ /* 0x001fd00000000002 */
[----:B-1----:R-:W-:-:S08]  /*3380*/  DFMA R2, R20, R10, R2 ;  /* 0x0000000a1402722b */ /* 0x002fd00000000002 */
[----:B----4-:R-:W-:-:S08]  /*3390*/  DFMA R2, R8, R18, R2 ;  /* 0x000000120802722b */ /* 0x010fd00000000002 */
[----:B--2---:R-:W-:-:S11]  /*33a0*/  DFMA R10, R8, R16, R2 ;  /* 0x00000010080a722b */ /* 0x004fd60000000002 */
.L_x_32:
[----:B------:R-:W-:Y:S05]  /*33b0*/  @!P1 BRA `(.L_x_29) ;  /* 0x0000000800dc9947 */ /* 0x000fea0003800000 */
[----:B------:R-:W-:Y:S02]  /*33c0*/  ISETP.NE.AND P0, PT, R7, 0x1, PT ;  /* 0x000000010700780c */ /* 0x000fe40003f05270 */
[----:B------:R-:W-:-:S04]  /*33d0*/  LOP3.LUT R0, R0, 0x1, RZ, 0xc0, !PT ;  /* 0x0000000100007812 */ /* 0x000fc800078ec0ff */
[----:B------:R-:W-:-:S07]  /*33e0*/  ISETP.NE.U32.AND P1, PT, R0, 0x1, PT ;  /* 0x000000010000780c */ /* 0x000fce0003f25070 */
[----:B------:R-:W-:Y:S06]  /*33f0*/  @!P0 BRA `(.L_x_33) ;  /* 0x00000000004c8947 */ /* 0x000fec0003800000 */
[C---:B------:R-:W-:Y:S01]  /*3400*/  IMAD R3, R15.reuse, UR10, RZ ;  /* 0x0000000a0f037c24 */ /* 0x040fe2000f8e02ff */
[----:B------:R-:W-:Y:S01]  /*3410*/  MOV R18, UR10 ;  /* 0x0000000a00127c02 */ /* 0x000fe20008000f00 */
[----:B------:R-:W-:Y:S01]  /*3420*/  IMAD R14, R15, 0x8, R4 ;  /* 0x000000080f0e7824 */ /* 0x000fe200078e0204 */
[----:B------:R-:W-:Y:S01]  /*3430*/  IADD3 R0, PT, PT, R6, R15, RZ ;  /* 0x0000000f06007210 */ /* 0x000fe20007ffe0ff */
[----:B------:R-:W-:Y:S01]  /*3440*/  IMAD.MOV.U32 R5, RZ, RZ, 0x28 ;  /* 0x00000028ff057424 */ /* 0x000fe200078e00ff */
[----:B------:R-:W-:Y:S01]  /*3450*/  LEA R7, R3, R4, 0x3 ;  /* 0x0000000403077211 */ /* 0x000fe200078e18ff */
[----:B------:R-:W-:Y:S01]  /*3460*/  VIADD R15, R15, 0x2 ;  /* 0x000000020f0f7836 */ /* 0x000fe20000000000 */
[----:B------:R-:W-:Y:S01]  /*3470*/  LDS.64 R2, [R14] ;  /* 0x000000000e027984 */ /* 0x000fe20000000a00 */
[----:B------:R-:W-:Y:S01]  /*3480*/  IMAD R0, R0, 0x8, R5 ;  /* 0x0000000800007824 */ /* 0x000fe200078e0205 */
[----:B------:R-:W-:Y:S02]  /*3490*/  LEA R18, R18, R7, 0x3 ;  /* 0x0000000712127211 */ /* 0x000fe400078e18ff */
[----:B------:R-:W0:Y:S01]  /*34a0*/  LDS.64 R12, [R7] ;  /* 0x00000000070c7984 */ /* 0x000e220000000a00 */
[----:B------:R-:W0:Y:S03]  /*34b0*/  LDC.64 R8, c[0x3][R0] ;  /* 0x00c0000000087b82 */ /* 0x000e260000000a00 */
[----:B------:R-:W1:Y:S04]  /*34c0*/  LDS.64 R18, [R18] ;  /* 0x0000000012127984 */ /* 0x000e680000000a00 */
[----:B------:R-:W2:Y:S01]  /*34d0*/  LDS.64 R20, [R14+0x8] ;  /* 0x000008000e147984 */ /* 0x000ea20000000a00 */
[----:B------:R-:W1:Y:S01]  /*34e0*/  LDC.64 R16, c[0x3][R0+0x8] ;  /* 0x00c0020000107b82 */ /* 0x000e620000000a00 */
[----:B0-----:R-:W-:-:S08]  /*34f0*/  DFMA R12, R8, R12, R10 ;  /* 0x0000000c080c722b */ /* 0x001fd0000000000a */
[----:B------:R-:W-:-:S08]  /*3500*/  DFMA R2, R8, R2, R12 ;  /* 0x000000020802722b */ /* 0x000fd0000000000c */
[----:B-1----:R-:W-:-:S08]  /*3510*/  DFMA R2, R16, R18, R2 ;  /* 0x000000121002722b */ /* 0x002fd00000000002 */
[----:B--2---:R-:W-:-:S11]  /*3520*/  DFMA R10, R16, R20, R2 ;  /* 0x00000014100a722b */ /* 0x004fd60000000002 */
.L_x_33:
[----:B------:R-:W-:Y:S05]  /*3530*/  @!P1 BRA `(.L_x_29) ;  /* 0x00000008007c9947 */ /* 0x000fea0003800000 */
[----:B------:R-:W-:Y:S01]  /*3540*/  IMAD R3, R15, UR10, RZ ;  /* 0x0000000a0f037c24 */ /* 0x000fe2000f8e02ff */
[----:B------:R-:W-:-:S04]  /*3550*/  IADD3 R6, PT, PT, R6, R15, RZ ;  /* 0x0000000f06067210 */ /* 0x000fc80007ffe0ff */
[----:B------:R-:W-:Y:S01]  /*3560*/  LEA R0, R3, R4, 0x3 ;  /* 0x0000000403007211 */ /* 0x000fe200078e18ff */
[----:B------:R-:W-:Y:S02]  /*3570*/  IMAD R4, R15, 0x8, R4 ;  /* 0x000000080f047824 */ /* 0x000fe400078e0204 */
[----:B------:R-:W-:Y:S02]  /*3580*/  IMAD.MOV.U32 R3, RZ, RZ, 0x28 ;  /* 0x00000028ff037424 */ /* 0x000fe400078e00ff */
[----:B------:R-:W0:Y:S03]  /*3590*/  LDS.64 R8, [R0] ;  /* 0x0000000000087984 */ /* 0x000e260000000a00 */
[----:B------:R-:W-:Y:S01]  /*35a0*/  LEA R2, R6, R3, 0x3 ;  /* 0x0000000306027211 */ /* 0x000fe200078e18ff */
[----:B------:R-:W1:Y:S05]  /*35b0*/  LDS.64 R4, [R4] ;  /* 0x0000000004047984 */ /* 0x000e6a0000000a00 */
[----:B------:R-:W0:Y:S02]  /*35c0*/  LDC.64 R2, c[0x3][R2] ;  /* 0x00c0000002027b82 */ /* 0x000e240000000a00 */
[----:B0-----:R-:W-:-:S08]  /*35d0*/  DFMA R8, R2, R8, R10 ;  /* 0x000000080208722b */ /* 0x001fd0000000000a */
[----:B-1----:R-:W-:Y:S01]  /*35e0*/  DFMA R10, R2, R4, R8 ;  /* 0x00000004020a722b */ /* 0x002fe20000000008 */
[----:B------:R-:W-:Y:S10]  /*35f0*/  BRA `(.L_x_29) ;  /* 0x00000008004c7947 */ /* 0x000ff40003800000 */
.L_x_28:
[----:B------:R-:W-:-:S04]  /*3600*/  ISETP.GE.AND P0, PT, R2, -0x1, PT ;  /* 0xffffffff0200780c */ /* 0x000fc80003f06270 */
[----:B------:R-:W-:-:S13]  /*3610*/  ISETP.NE.OR P0, PT, R12, 0x4, !P0 ;  /* 0x000000040c00780c */ /* 0x000fda0004705670 */
[----:B------:R-:W-:Y:S05]  /*3620*/  @P0 BRA `(.L_x_29) ;  /* 0x0000000800400947 */ /* 0x000fea0003800000 */
        /* <DEDUP_REMOVED lines=20> */
.L_x_35:
[----:B------:R0:W1:Y:S01]  /*3770*/  LDS.64 R16, [R5] ;  /* 0x0000000005107984 */ /* 0x0000620000000a00 */
[----:B------:R-:W-:Y:S01]  /*3780*/  MOV R20, UR10 ;  /* 0x0000000a00147c02 */ /* 0x000fe20008000f00 */
[----:B------:R-:W-:Y:S01]  /*3790*/  USHF.L.U32 UR6, UR4, 0x3, URZ ;  /* 0x0000000304067899 */ /* 0x000fe200080006ff */
[----:B------:R-:W-:Y:S01]  /*37a0*/  VIADD R18, R18, 0x8 ;  /* 0x0000000812127836 */ /* 0x000fe20000000000 */
[----:B------:R-:W2:Y:S01]  /*37b0*/  LDS.64 R22, [R14+-0x20] ;  /* 0xffffe0000e167984 */ /* 0x000ea20000000a00 */
[----:B------:R-:W-:Y:S01]  /*37c0*/  UIADD3 UR4, UPT, UPT, UR4, 0x8, URZ ;  /* 0x0000000804047890 */ /* 0x000fe2000fffe0ff */
[----:B------:R-:W-:Y:S01]  /*37d0*/  IMAD R21, R20, 0x8, R5 ;  /* 0x0000000814157824 */ /* 0x000fe200078e0205 */
[----:B------:R-:W-:Y:S01]  /*37e0*/  IADD3 R15, PT, PT, R15, 0x8, RZ ;  /* 0x000000080f0f7810 */ /* 0x000fe20007ffe0ff */
[----:B------:R-:W-:Y:S01]  /*37f0*/  LDS.64 R8, [R14+-0x18] ;  /* 0xffffe8000e087984 */ /* 0x000fe20000000a00 */
[----:B------:R-:W-:Y:S02]  /*3800*/  ISETP.NE.AND P0, PT, R18, RZ, PT ;  /* 0x000000ff1200720c */ /* 0x000fe40003f05270 */
[C---:B------:R-:W-:Y:S01]  /*3810*/  LEA R27, R20.reuse, R21, 0x3 ;  /* 0x00000015141b7211 */ /* 0x040fe200078e18ff */
[----:B------:R3:W4:Y:S01]  /*3820*/  LDS.64 R2, [R21] ;  /* 0x0000000015027984 */ /* 0x0007220000000a00 */
[C---:B0-----:R-:W-:Y:S01]  /*3830*/  LEA R5, R20.reuse, R5, 0x6 ;  /* 0x0000000514057211 */ /* 0x041fe200078e30ff */
[----:B------:R-:W1:Y:S02]  /*3840*/  LDCU.64 UR12, c[0x3][UR6] ;  /* 0x00c00000060c77ac */ /* 0x000e640008000a00 */
[----:B------:R0:W5:Y:S01]  /*3850*/  LDS.64 R12, [R27] ;  /* 0x000000001b0c7984 */ /* 0x0001620000000a00 */
[C---:B------:R-:W-:Y:S01]  /*3860*/  IMAD R29, R20.reuse, 0x8, R27 ;  /* 0x00000008141d7824 */ /* 0x040fe200078e021b */
[----:B------:R-:W4:Y:S04]  /*3870*/  LDCU.64 UR14, c[0x3][UR6+0x8] ;  /* 0x00c00100060e77ac */ /* 0x000f280008000a00 */
[----:B---3--:R-:W-:-:S05]  /*3880*/  LEA R21, R20, R29, 0x3 ;  /* 0x0000001d14157211 */ /* 0x008fca00078e18ff */
[C---:B0-----:R-:W-:Y:S01]  /*3890*/  IMAD R27, R20.reuse, 0x8, R21 ;  /* 0x00000008141b7824 */ /* 0x041fe200078e0215 */
[----:B-1----:R-:W-:Y:S01]  /*38a0*/  DFMA R10, R16, UR12, R10 ;  /* 0x0000000c100a7c2b */ /* 0x002fe2000800000a */
[----:B------:R-:W0:Y:S07]  /*38b0*/  LDS.64 R16, [R14+-0x10] ;  /* 0xfffff0000e107984 */ /* 0x000e2e0000000a00 */
[----:B--2---:R-:W-:Y:S01]  /*38c0*/  DFMA R22, R22, UR12, R10 ;  /* 0x0000000c16167c2b */ /* 0x004fe2000800000a */
[----:B------:R-:W5:Y:S01]  /*38d0*/  LDCU.64 UR12, c[0x3][UR6+0x10] ;  /* 0x00c00200060c77ac */ /* 0x000f620008000a00 */
[----:B------:R1:W2:Y:S06]  /*38e0*/  LDS.64 R10, [R29] ;  /* 0x000000001d0a7984 */ /* 0x0002ac0000000a00 */
[----:B----4-:R-:W-:Y:S01]  /*38f0*/  DFMA R22, R2, UR14, R22 ;  /* 0x0000000e02167c2b */ /* 0x010fe20008000016 */
[----:B------:R-:W3:Y:S01]  /*3900*/  LDS.64 R2, [R14+-0x8] ;  /* 0xfffff8000e027984 */ /* 0x000ee20000000a00 */
[----:B-1----:R-:W-:-:S06]  /*3910*/  LEA R29, R20, R27, 0x3 ;  /* 0x0000001b141d7211 */ /* 0x002fcc00078e18ff */
[----:B------:R-:W-:Y:S01]  /*3920*/  DFMA R22, R8, UR14, R22 ;  /* 0x0000000e08167c2b */ /* 0x000fe20008000016 */
[----:B------:R-:W2:Y:S01]  /*3930*/  LDCU.64 UR14, c[0x3][UR6+0x18] ;  /* 0x00c00300060e77ac */ /* 0x000ea20008000a00 */
[----:B------:R1:W4:Y:S06]  /*3940*/  LDS.64 R8, [R21] ;  /* 0x0000000015087984 */ /* 0x00032c0000000a00 */
[----:B-----5:R-:W-:Y:S01]  /*3950*/  DFMA R22, R12, UR12, R22 ;  /* 0x0000000c0c167c2b */ /* 0x020fe20008000016 */
[----:B------:R-:W5:Y:S01]  /*3960*/  LDS.64 R12, [R14] ;  /* 0x000000000e0c7984 */ /* 0x000f620000000a00 */
[----:B-1----:R-:W-:-:S06]  /*3970*/  LEA R21, R20, R29, 0x3 ;  /* 0x0000001d14157211 */ /* 0x002fcc00078e18ff */
        /* <DEDUP_REMOVED lines=23> */
.L_x_34:
[----:B------:R-:W-:Y:S05]  /*3af0*/  @!P1 BRA `(.L_x_29) ;  /* 0x00000004000c9947 */ /* 0x000fea0003800000 */
[----:B------:R-:W-:Y:S02]  /*3b00*/  ISETP.GE.U32.AND P0, PT, R19, 0x4, PT ;  /* 0x000000041300780c */ /* 0x000fe40003f06070 */
[----:B------:R-:W-:-:S11]  /*3b10*/  LOP3.LUT P1, R7, R7, 0x3, RZ, 0xc0, !PT ;  /* 0x0000000307077812 */ /* 0x000fd6000782c0ff */
[----:B------:R-:W-:Y:S05]  /*3b20*/  @!P0 BRA `(.L_x_36) ;  /* 0x0000000000788947 */ /* 0x000fea0003800000 */
[C---:B------:R-:W-:Y:S01]  /*3b30*/  IMAD R3, R15.reuse, UR10, RZ ;  /* 0x0000000a0f037c24 */ /* 0x040fe2000f8e02ff */
[CC--:B------:R-:W-:Y:S01]  /*3b40*/  LEA R14, R15.reuse, R4.reuse, 0x3 ;  /* 0x000000040f0e7211 */ /* 0x0c0fe200078e18ff */
[----:B------:R-:W-:Y:S01]  /*3b50*/  IMAD.IADD R5, R6, 0x1, R15 ;  /* 0x0000000106057824 */ /* 0x000fe200078e020f */
[----:B------:R-:W-:Y:S01]  /*3b60*/  MOV R29, UR10 ;  /* 0x0000000a001d7c02 */ /* 0x000fe20008000f00 */
[----:B------:R-:W-:Y:S01]  /*3b70*/  VIADD R15, R15, 0x4 ;  /* 0x000000040f0f7836 */ /* 0x000fe20000000000 */
[----:B------:R-:W-:Y:S01]  /*3b80*/  LEA R8, R3, R4, 0x3 ;  /* 0x0000000403087211 */ /* 0x000fe200078e18ff */
[----:B------:R-:W-:Y:S01]  /*3b90*/  LDS.64 R18, [R14] ;  /* 0x000000000e127984 */ /* 0x000fe20000000a00 */
[----:B------:R-:W-:-:S03]  /*3ba0*/  SHF.L.U32 R5, R5, 0x3, RZ ;  /* 0x0000000305057819 */ /* 0x000fc600000006ff */
[----:B------:R0:W1:Y:S01]  /*3bb0*/  LDS.64 R20, [R8] ;  /* 0x0000000008147984 */ /* 0x0000620000000a00 */
[C---:B------:R-:W-:Y:S01]  /*3bc0*/  IMAD R26, R29.reuse, 0x8, R8 ;  /* 0x000000081d1a7824 */ /* 0x040fe200078e0208 */
[----:B------:R-:W1:Y:S02]  /*3bd0*/  LDC.64 R22, c[0x3][R5] ;  /* 0x00c0000005167b82 */ /* 0x000e640000000a00 */
[----:B------:R-:W-:Y:S02]  /*3be0*/  LDS.64 R2, [R14+0x8] ;  /* 0x000008000e027984 */ /* 0x000fe40000000a00 */
[C---:B------:R-:W-:Y:S02]  /*3bf0*/  LEA R27, R29.reuse, R26, 0x3 ;  /* 0x0000001a1d1b7211 */ /* 0x040fe400078e18ff */
[----:B------:R-:W2:Y:S02]  /*3c00*/  LDS.64 R16, [R26] ;  /* 0x000000001a107984 */ /* 0x000ea40000000a00 */
[----:B0-----:R-:W2:Y:S01]  /*3c10*/  LDC.64 R8, c[0x3][R5+0x8] ;  /* 0x00c0020005087b82 */ /* 0x001ea20000000a00 */
[----:B------:R-:W-:Y:S01]  /*3c20*/  LEA R28, R29, R27, 0x3 ;  /* 0x0000001b1d1c7211 */ /* 0x000fe200078e18ff */
[----:B------:R-:W0:Y:S01]  /*3c30*/  LDS.64 R12, [R27] ;  /* 0x000000001b0c7984 */ /* 0x000e220000000a00 */
[----:B-1----:R-:W-:-:S03]  /*3c40*/  DFMA R20, R22, R20, R10 ;  /* 0x000000141614722b */ /* 0x002fc6000000000a */
[----:B------:R-:W1:Y:S05]  /*3c50*/  LDS.64 R10, [R14+0x10] ;  /* 0x000010000e0a7984 */ /* 0x000e6a0000000a00 */
[----:B------:R-:W-:Y:S02]  /*3c60*/  DFMA R22, R22, R18, R20 ;  /* 0x000000121616722b */ /* 0x000fe40000000014 */
[----:B------:R-:W0:Y:S01]  /*3c70*/  LDC.64 R20, c[0x3][R5+0x10] ;  /* 0x00c0040005147b82 */ /* 0x000e220000000a00 */
[----:B------:R-:W3:Y:S05]  /*3c80*/  LDS.64 R18, [R28] ;  /* 0x000000001c127984 */ /* 0x000eea0000000a00 */
[C---:B--2---:R-:W-:Y:S01]  /*3c90*/  DFMA R22, R8.reuse, R16, R22 ;  /* 0x000000100816722b */ /* 0x044fe20000000016 */
[----:B------:R-:W2:Y:S07]  /*3ca0*/  LDS.64 R16, [R14+0x18] ;  /* 0x000018000e107984 */ /* 0x000eae0000000a00 */
[----:B------:R-:W-:Y:S01]  /*3cb0*/  DFMA R2, R8, R2, R22 ;  /* 0x000000020802722b */ /* 0x000fe20000000016 */
[----:B------:R-:W3:Y:S07]  /*3cc0*/  LDC.64 R8, c[0x3][R5+0x18] ;  /* 0x00c0060005087b82 */ /* 0x000eee0000000a00 */
[----:B0-----:R-:W-:-:S08]  /*3cd0*/  DFMA R2, R20, R12, R2 ;  /* 0x0000000c1402722b */ /* 0x001fd00000000002 */
[----:B-1----:R-:W-:-:S08]  /*3ce0*/  DFMA R2, R20, R10, R2 ;  /* 0x0000000a1402722b */ /* 0x002fd00000000002 */
[----:B---3--:R-:W-:-:S08]  /*3cf0*/  DFMA R2, R8, R18, R2 ;  /* 0x000000120802722b */ /* 0x008fd00000000002 */
[----:B--2---:R-:W-:-:S11]  /*3d00*/  DFMA R10, R8, R16, R2 ;  /* 0x00000010080a722b */ /* 0x004fd60000000002 */
.L_x_36:
[----:B------:R-:W-:Y:S05]  /*3d10*/  @!P1 BRA `(.L_x_29) ;  /* 0x0000000000849947 */ /* 0x000fea0003800000 */
[----:B------:R-:W-:Y:S02]  /*3d20*/  ISETP.NE.AND P0, PT, R7, 0x1, PT ;  /* 0x000000010700780c */ /* 0x000fe40003f05270 */
[----:B------:R-:W-:-:S04]  /*3d30*/  LOP3.LUT R0, R0, 0x1, RZ, 0xc0, !PT ;  /* 0x0000000100007812 */ /* 0x000fc800078ec0ff */
[----:B------:R-:W-:-:S07]  /*3d40*/  ISETP.NE.U32.AND P1, PT, R0, 0x1, PT ;  /* 0x000000010000780c */ /* 0x000fce0003f25070 */
[----:B------:R-:W-:Y:S06]  /*3d50*/  @!P0 BRA `(.L_x_37) ;  /* 0x0000000000488947 */ /* 0x000fec0003800000 */
[C---:B------:R-:W-:Y:S01]  /*3d60*/  IMAD R3, R15.reuse, UR10, RZ ;  /* 0x0000000a0f037c24 */ /* 0x040fe2000f8e02ff */
[-C--:B------:R-:W-:Y:S01]  /*3d70*/  LEA R7, R15, R4.reuse, 0x3 ;  /* 0x000000040f077211 */ /* 0x080fe200078e18ff */
[----:B------:R-:W-:Y:S01]  /*3d80*/  IMAD.U32 R18, RZ, RZ, UR10 ;  /* 0x0000000aff127e24 */ /* 0x000fe2000f8e00ff */
[----:B------:R-:W-:Y:S02]  /*3d90*/  IADD3 R0, PT, PT, R6, R15, RZ ;  /* 0x0000000f06007210 */ /* 0x000fe40007ffe0ff */
[----:B------:R-:W-:Y:S01]  /*3da0*/  LEA R5, R3, R4, 0x3 ;  /* 0x0000000403057211 */ /* 0x000fe200078e18ff */
[----:B------:R-:W-:Y:S01]  /*3db0*/  LDS.64 R12, [R7] ;  /* 0x00000000070c7984 */ /* 0x000fe20000000a00 */
[----:B------:R-:W-:Y:S01]  /*3dc0*/  IADD3 R15, PT, PT, R15, 0x2, RZ ;  /* 0x000000020f0f7810 */ /* 0x000fe20007ffe0ff */
[----:B------:R-:W-:Y:S01]  /*3dd0*/  IMAD.SHL.U32 R0, R0, 0x8, RZ ;  /* 0x0000000800007824 */ /* 0x000fe200078e00ff */
[----:B------:R-:W-:Y:S01]  /*3de0*/  LEA R18, R18, R5, 0x3 ;  /* 0x0000000512127211 */ /* 0x000fe200078e18ff */
[----:B------:R-:W0:Y:S02]  /*3df0*/  LDS.64 R8, [R5] ;  /* 0x0000000005087984 */ /* 0x000e240000000a00 */
[----:B------:R-:W0:Y:S02]  /*3e00*/  LDC.64 R2, c[0x3][R0] ;  /* 0x00c0000000027b82 */ /* 0x000e240000000a00 */
[----:B------:R-:W-:Y:S04]  /*3e10*/  LDS.64 R20, [R7+0x8] ;  /* 0x0000080007147984 */ /* 0x000fe80000000a00 */
[----:B------:R-:W1:Y:S02]  /*3e20*/  LDS.64 R18, [R18] ;  /* 0x0000000012127984 */ /* 0x000e640000000a00 */
[----:B------:R-:W1:Y:S01]  /*3e30*/  LDC.64 R16, c[0x3][R0+0x8] ;  /* 0x00c0020000107b82 */ /* 0x000e620000000a00 */
[----:B0-----:R-:W-:-:S08]  /*3e40*/  DFMA R8, R2, R8, R10 ;  /* 0x000000080208722b */ /* 0x001fd0000000000a */
[----:B------:R-:W-:-:S08]  /*3e50*/  DFMA R8, R2, R12, R8 ;  /* 0x0000000c0208722b */ /* 0x000fd00000000008 */
[----:B-1----:R-:W-:-:S08]  /*3e60*/  DFMA R8, R16, R18, R8 ;  /* 0x000000121008722b */ /* 0x002fd00000000008 */
[----:B------:R-:W-:-:S11]  /*3e70*/  DFMA R10, R16, R20, R8 ;  /* 0x00000014100a722b */ /* 0x000fd60000000008 */
.L_x_37:
[----:B------:R-:W-:Y:S05]  /*3e80*/  @!P1 BRA `(.L_x_29) ;  /* 0x0000000000289947 */ /* 0x000fea0003800000 */
[----:B------:R-:W-:Y:S01]  /*3e90*/  IMAD R3, R15, UR10, RZ ;  /* 0x0000000a0f037c24 */ /* 0x000fe2000f8e02ff */
[----:B------:R-:W-:-:S04]  /*3ea0*/  IADD3 R6, PT, PT, R6, R15, RZ ;  /* 0x0000000f06067210 */ /* 0x000fc80007ffe0ff */
[----:B------:R-:W-:Y:S01]  /*3eb0*/  LEA R0, R3, R4, 0x3 ;  /* 0x0000000403007211 */ /* 0x000fe200078e18ff */
[----:B------:R-:W-:Y:S01]  /*3ec0*/  IMAD R4, R15, 0x8, R4 ;  /* 0x000000080f047824 */ /* 0x000fe200078e0204 */
[----:B------:R-:W-:-:S03]  /*3ed0*/  SHF.L.U32 R2, R6, 0x3, RZ ;  /* 0x0000000306027819 */ /* 0x000fc600000006ff */
[----:B------:R-:W0:Y:S03]  /*3ee0*/  LDS.64 R8, [R0] ;  /* 0x0000000000087984 */ /* 0x000e260000000a00 */
[----:B------:R-:W0:Y:S01]  /*3ef0*/  LDC.64 R2, c[0x3][R2] ;  /* 0x00c0000002027b82 */ /* 0x000e220000000a00 */
[----:B------:R-:W1:Y:S01]  /*3f00*/  LDS.64 R4, [R4] ;  /* 0x0000000004047984 */ /* 0x000e620000000a00 */
[----:B0-----:R-:W-:-:S08]  /*3f10*/  DFMA R8, R2, R8, R10 ;  /* 0x000000080208722b */ /* 0x001fd0000000000a */
[----:B-1----:R-:W-:-:S11]  /*3f20*/  DFMA R10, R2, R4, R8 ;  /* 0x00000004020a722b */ /* 0x002fd60000000008 */
.L_x_29:
[----:B------:R-:W2:Y:S01]  /*3f30*/  LDG.E.64 R2, desc[UR8][R24.64] ;  /* 0x0000000818027981 */ /* 0x000ea2000c1e1b00 */
[----:B------:R-:W2:Y:S02]  /*3f40*/  LDCU.64 UR6, c[0x3][0x40] ;  /* 0x00c00800ff0677ac */ /* 0x000ea40008000a00 */
[----:B--2---:R-:W-:-:S07]  /*3f50*/  DFMA R2, R10, UR6, R2 ;  /* 0x000000060a027c2b */ /* 0x004fce0008000002 */
[----:B------:R-:W-:Y:S01]  /*3f60*/  STG.E.64 desc[UR8][R24.64], R2 ;  /* 0x0000000218007986 */ /* 0x000fe2000c101b08 */
[----:B------:R-:W-:Y:S05]  /*3f70*/  EXIT ;  /* 0x000000000000794d */ /* 0x000fea0003800000 */
.L_x_38:
[----:B------:R-:W-:-:S00]  /*3f80*/  BRA `(.L_x_38) ;  /* 0xfffffffc00fc7947 */ /* 0x000fc0000383ffff */
[----:B------:R-:W-:-:S00]  /*3f90*/  NOP ;  /* 0x0000000000007918 */ /* 0x000fc00000000000 */
        /* <DEDUP_REMOVED lines=14> */
.L_x_42:


//--------------------- .text._Z9solveIterPdPiS0_ --------------------------
	.section	.text._Z9solveIterPdPiS0_,"ax",@progbits
	.align	128
        .global         _Z9solveIterPdPiS0_
        .type           _Z9solveIterPdPiS0_,@function
        .size           _Z9solveIterPdPiS0_,(.L_x_43 - _Z9solveIterPdPiS0_)
        .other          _Z9solveIterPdPiS0_,@"STO_CUDA_ENTRY STV_DEFAULT"
_Z9solveIterPdPiS0_:
.text._Z9solveIterPdPiS0_:
[----:B------:R-:W-:Y:S08]  /*0000*/  LDC R1, c[0x0][0x37c] ;  /* 0x0000df00ff017b82 */ /* 0x000ff00000000800 */
[----:B------:R-:W0:Y:S01]  /*0010*/  LDC.64 R4, c[0x0][0x388] ;  /* 0x0000e200ff047b82 */ /* 0x000e220000000a00 */
[----:B------:R-:W0:Y:S07]  /*0020*/  LDCU.64 UR4, c[0x0][0x358] ;  /* 0x00006b00ff0477ac */ /* 0x000e2e0008000a00 */
[----:B------:R-:W1:Y:S01]  /*0030*/  LDC.64 R2, c[0x0][0x390] ;  /* 0x0000e400ff027b82 */ /* 0x000e620000000a00 */
[----:B0-----:R0:W2:Y:S04]  /*0040*/  LDG.E R4, desc[UR4][R4.64] ;  /* 0x0000000404047981 */ /* 0x0010a8000c1e1900 */
[----:B-1----:R1:W3:Y:S03]  /*0050*/  LDG.E R17, desc[UR4][R2.64] ;  /* 0x0000000402117981 */ /* 0x0022e6000c1e1900 */
[----:B------:R-:W4:Y:S01]  /*0060*/  S2UR UR6, SR_CTAID.X ;  /* 0x00000000000679c3 */ /* 0x000f220000002500 */
[----:B------:R-:W4:Y:S01]  /*0070*/  S2R R7, SR_TID.X ;  /* 0x0000000000077919 */ /* 0x000f220000002100 */
[----:B------:R-:W5:Y:S06]  /*0080*/  S2R R9, SR_TID.Y ;  /* 0x0000000000097919 */ /* 0x000f6c0000002200 */
[----:B------:R-:W4:Y:S08]  /*0090*/  LDC R0, c[0x0][0x360] ;  /* 0x0000d800ff007b82 */ /* 0x000f300000000800 */
[----:B------:R-:W5:Y:S08]  /*00a0*/  S2UR UR7, SR_CTAID.Y ;  /* 0x00000000000779c3 */ /* 0x000f700000002600 */
[----:B------:R-:W5:Y:S01]  /*00b0*/  LDC R6, c[0x0][0x364] ;  /* 0x0000d900ff067b82 */ /* 0x000f620000000800 */
[----:B----4-:R-:W-:-:S02]  /*00c0*/  IMAD R0, R0, UR6, R7 ;  /* 0x0000000600007c24 */ /* 0x010fc4000f8e0207 */
[----:B-----5:R-:W-:-:S05]  /*00d0*/  IMAD R7, R6, UR7, R9 ;  /* 0x0000000706077c24 */ /* 0x020fca000f8e0209 */
[CC--:B0-----:R-:W-:Y:S02]  /*00e0*/  VIMNMX R5, PT, PT, R0.reuse, R7.reuse, PT ;  /* 0x0000000700057248 */ /* 0x0c1fe40003fe0100 */
[----:B-1----:R-:W-:Y:S02]  /*00f0*/  VIMNMX R3, PT, PT, R0, R7, !PT ;  /* 0x0000000700037248 */ /* 0x002fe40007fe0100 */
[----:B--2---:R-:W-:-:S04]  /*0100*/  LEA.HI R18, R4, R4, RZ, 0x1 ;  /* 0x0000000404127211 */ /* 0x004fc800078f08ff */
[----:B------:R-:W-:-:S04]  /*0110*/  SHF.R.S32.HI R18, RZ, 0x1, R18 ;  /* 0x00000001ff127819 */ /* 0x000fc80000011412 */
[-C--:B------:R-:W-:Y:S02]  /*0120*/  ISETP.GE.AND P0, PT, R5, R18.reuse, PT ;  /* 0x000000120500720c */ /* 0x080fe40003f06270 */
[----:B---3--:R-:W-:-:S04]  /*0130*/  IADD3 R2, PT, PT, R17, -R18, RZ ;  /* 0x8000001211027210 */ /* 0x008fc80007ffe0ff */
[----:B------:R-:W-:-:S13]  /*0140*/  ISETP.GE.OR P0, PT, R3, R2, !P0 ;  /* 0x000000020300720c */ /* 0x000fda0004706670 */
[----:B------:R-:W-:Y:S05]  /*0150*/  @P0 EXIT ;  /* 0x000000000000094d */ /* 0x000fea0003800000 */
[----:B------:R-:W-:Y:S01]  /*0160*/  ISETP.NE.AND P0, PT, R4, 0x4, PT ;  /* 0x000000040400780c */ /* 0x000fe20003f05270 */
[----:B------:R-:W-:-:S12]  /*0170*/  IMAD R0, R7, R17, R0 ;  /* 0x0000001107007224 */ /* 0x000fd800078e0200 */
[----:B------:R-:W-:Y:S05]  /*0180*/  @!P0 BRA `(.L_x_39) ;  /* 0x0000000000648947 */ /* 0x000fea0003800000 */
[----:B------:R-:W-:Y:S02]  /*0190*/  ISETP.NE.AND P0, PT, R4, 0x2, PT ;  /* 0x000000020400780c */ /* 0x000fe40003f05270 */
[----:B------:R-:W-:-:S11]  /*01a0*/  CS2R R6, SRZ ;  /* 0x0000000000067805 */ /* 0x000fd6000001ff00 */
[----:B------:R-:W-:Y:S05]  /*01b0*/  @P0 BRA `(.L_x_40) ;  /* 0x0000000000d80947 */ /* 0x000fea0003800000 */
[----:B------:R-:W0:Y:S01]  /*01c0*/  LDC.64 R14, c[0x0][0x380] ;  /* 0x0000e000ff0e7b82 */ /* 0x000e220000000a00 */
[----:B------:R-:W-:-:S05]  /*01d0*/  IADD3 R3, PT, PT, -R17, R0, RZ ;  /* 0x0000000011037210 */ /* 0x000fca0007ffe1ff */
[----:B0-----:R-:W-:-:S05]  /*01e0*/  IMAD.WIDE R14, R3, 0x8, R14 ;  /* 0x00000008030e7825 */ /* 0x001fca00078e020e */
[----:B------:R-:W2:Y:S01]  /*01f0*/  LDG.E.64 R10, desc[UR4][R14.64] ;  /* 0x000000040e0a7981 */ /* 0x000ea2000c1e1b00 */
[----:B------:R-:W-:-:S05]  /*0200*/  IMAD.WIDE R20, R17, 0x8, R14 ;  /* 0x0000000811147825 */ /* 0x000fca00078e020e */
[----:B------:R-:W3:Y:S04]  /*0210*/  LDG.E.64 R8, desc[UR4][R20.64+-0x8] ;  /* 0xfffff80414087981 */ /* 0x000ee8000c1e1b00 */
[----:B------:R-:W4:Y:S01]  /*0220*/  LDG.E.64 R4, desc[UR4][R20.64] ;  /* 0x0000000414047981 */ /* 0x000f22000c1e1b00 */
[----:B------:R-:W-:-:S03]  /*0230*/  IMAD.WIDE R2, R17, 0x8, R20 ;  /* 0x0000000811027825 */ /* 0x000fc600078e0214 */
[----:B------:R-:W5:Y:S04]  /*0240*/  LDG.E.64 R6, desc[UR4][R20.64+0x8] ;  /* 0x0000080414067981 */ /* 0x000f68000c1e1b00 */
[----:B------:R-:W5:Y:S01]  /*0250*/  LDG.E.64 R2, desc[UR4][R2.64] ;  /* 0x0000000402027981 */ /* 0x000f62000c1e1b00 */
[----:B------:R-:W-:-:S05]  /*0260*/  HFMA2 R13, -RZ, RZ, 0, 2.384185791015625e-06 ;  /* 0x00000028ff0d7431 */ /* 0x000fca00000001ff */
[----:B------:R-:W-:-:S04]  /*0270*/  LEA R18, R18, R13, 0x3 ;  /* 0x0000000d12127211 */ /* 0x000fc800078e18ff */
[----:B------:R-:W2:Y:S08]  /*0280*/  LDC.64 R12, c[0x3][R18+-0x8] ;  /* 0x00fffe00120c7b82 */ /* 0x000eb00000000a00 */
[----:B------:R-:W4:Y:S01]  /*0290*/  LDC.64 R16, c[0x3][R18] ;  /* 0x00c0000012107b82 */ /* 0x000f220000000a00 */
[----:B--2---:R-:W-:-:S08]  /*02a0*/  DFMA R10, R12, R10, RZ ;  /* 0x0000000a0c0a722b */ /* 0x004fd000000000ff */
[----:B---3--:R-:W-:Y:S02]  /*02b0*/  DFMA R8, R12, R8, R10 ;  /* 0x000000080c08722b */ /* 0x008fe4000000000a */
[----:B------:R-:W5:Y:S06]  /*02c0*/  LDC.64 R10, c[0x3][R18+0x8] ;  /* 0x00c00200120a7b82 */ /* 0x000f6c0000000a00 */
[----:B----4-:R-:W-:-:S08]  /*02d0*/  DFMA R8, R16, R4, R8 ;  /* 0x000000041008722b */ /* 0x010fd00000000008 */
[----:B------:R-:W-:-:S08]  /*02e0*/  DFMA R8, R16, R4, R8 ;  /* 0x000000041008722b */ /* 0x000fd00000000008 */
[----:B-----5:R-:W-:-:S08]  /*02f0*/  DFMA R2, R10, R2, R8 ;  /* 0x000000020a02722b */ /* 0x020fd00000000008 */
[----:B------:R-:W-:Y:S01]  /*0300*/  DFMA R6, R10, R6, R2 ;  /* 0x000000060a06722b */ /* 0x000fe20000000002 */
[----:B------:R-:W-:Y:S10]  /*0310*/  BRA `(.L_x_40) ;  /* 0x0000000000807947 */ /* 0x000ff40003800000 */
.L_x_39:
[----:B------:R-:W0:Y:S01]  /*0320*/  LDC.64 R24, c[0x0][0x380] ;  /* 0x0000e000ff187b82 */ /* 0x000e220000000a00 */
[----:B------:R-:W-:-:S04]  /*0330*/  IMAD R21, R17, -0x2, R0 ;  /* 0xfffffffe11157824 */ /* 0x000fc800078e0200 */
[----:B0-----:R-:W-:-:S05]  /*0340*/  IMAD.WIDE R20, R21, 0x8, R24 ;  /* 0x0000000815147825 */ /* 0x001fca00078e0218 */
[----:B------:R-:W2:Y:S01]  /*0350*/  LDG.E.64 R12, desc[UR4][R20.64] ;  /* 0x00000004140c7981 */ /* 0x000ea2000c1e1b00 */
[----:B------:R-:W-:-:S05]  /*0360*/  IMAD.WIDE R24, R0, 0x8, R24 ;  /* 0x0000000800187825 */ /* 0x000fca00078e0218 */
[----:B------:R-:W3:Y:S01]  /*0370*/  LDG.E.64 R14, desc[UR4][R24.64+-0x10] ;  /* 0xfffff004180e7981 */ /* 0x000ee2000c1e1b00 */
[----:B------:R-:W-:-:S03]  /*0380*/  IMAD.WIDE R10, R17, 0x8, R20 ;  /* 0x00000008110a7825 */ /* 0x000fc600078e0214 */
[----:B------:R-:W4:Y:S04]  /*0390*/  LDG.E.64 R8, desc[UR4][R24.64+-0x8] ;  /* 0xfffff80418087981 */ /* 0x000f28000c1e1b00 */
[----:B------:R-:W5:Y:S04]  /*03a0*/  LDG.E.64 R10, desc[UR4][R10.64] ;  /* 0x000000040a0a7981 */ /* 0x000f68000c1e1b00 */
[----:B------:R-:W4:Y:S01]  /*03b0*/  LDG.E.64 R2, desc[UR4][R24.64] ;  /* 0x0000000418027981 */ /* 0x000f22000c1e1b00 */
[----:B------:R-:W-:-:S03]  /*03c0*/  IMAD.WIDE R28, R17, 0x8, R24 ;  /* 0x00000008111c7825 */ /* 0x000fc600078e0218 */
[----:B------:R-:W4:Y:S04]  /*03d0*/  LDG.E.64 R4, desc[UR4][R24.64+0x8] ;  /* 0x0000080418047981 */ /* 0x000f28000c1e1b00 */
[----:B------:R-:W4:Y:S01]  /*03e0*/  LDG.E.64 R6, desc[UR4][R28.64] ;  /* 0x000000041c067981 */ /* 0x000f22000c1e1b00 */
[----:B------:R-:W-:-:S03]  /*03f0*/  IMAD.WIDE R16, R17, 0x8, R28 ;  /* 0x0000000811107825 */ /* 0x000fc600078e021c */
[----:B------:R-:W4:Y:S04]  /*0400*/  LDG.E.64 R20, desc[UR4][R24.64+0x10] ;  /* 0x0000100418147981 */ /* 0x000f28000c1e1b00 */
[----:B------:R-:W4:Y:S01]  /*0410*/  LDG.E.64 R16, desc[UR4][R16.64] ;  /* 0x0000000410107981 */ /* 0x000f22000c1e1b00 */
[----:B------:R-:W-:-:S04]  /*0420*/  SHF.L.U32 R22, R18, 0x3, RZ ;  /* 0x0000000312167819 */ /* 0x000fc800000006ff */
[----:B------:R-:W2:Y:S08]  /*0430*/  LDC.64 R26, c[0x3][R22+-0x10] ;  /* 0x00fffc00161a7b82 */ /* 0x000eb00000000a00 */
[----:B------:R-:W5:Y:S01]  /*0440*/  LDC.64 R18, c[0x3][R22+-0x8] ;  /* 0x00fffe0016127b82 */ /* 0x000f620000000a00 */
[----:B--2---:R-:W-:-:S08]  /*0450*/  DFMA R12, R26, R12, RZ ;  /* 0x0000000c1a0c722b */ /* 0x004fd000000000ff */
[----:B---3--:R-:W-:Y:S02]  /*0460*/  DFMA R14, R26, R14, R12 ;  /* 0x0000000e1a0e722b */ /* 0x008fe4000000000c */
[----:B------:R-:W0:Y:S06]  /*0470*/  LDC.64 R12, c[0x3][R22] ;  /* 0x00c00000160c7b82 */ /* 0x000e2c0000000a00 */
[----:B-----5:R-:W-:-:S08]  /*0480*/  DFMA R10, R18, R10, R14 ;  /* 0x0000000a120a722b */ /* 0x020fd0000000000e */
[----:B----4-:R-:W-:Y:S02]  /*0490*/  DFMA R8, R18, R8, R10 ;  /* 0x000000081208722b */ /* 0x010fe4000000000a */
[----:B------:R-:W1:Y:S06]  /*04a0*/  LDC.64 R10, c[0x3][R22+0x8] ;  /* 0x00c00200160a7b82 */ /* 0x000e6c0000000a00 */
[----:B0-----:R-:W-:-:S08]  /*04b0*/  DFMA R8, R12, R2, R8 ;  /* 0x000000020c08722b */ /* 0x001fd00000000008 */
[----:B------:R-:W-:Y:S01]  /*04c0*/  DFMA R8, R12, R2, R8 ;  /* 0x000000020c08722b */ /* 0x000fe20000000008 */
[----:B------:R-:W0:Y:S07]  /*04d0*/  LDC.64 R2, c[0x3][R22+0x10] ;  /* 0x00c0040016027b82 */ /* 0x000e2e0000000a00 */
[----:B-1----:R-:W-:-:S08]  /*04e0*/  DFMA R6, R10, R6, R8 ;  /* 0x000000060a06722b */ /* 0x002fd00000000008 */
[----:B------:R-:W-:-:S08]  /*04f0*/  DFMA R4, R10, R4, R6 ;  /* 0x000000040a04722b */ /* 0x000fd00000000006 */
[----:B0-----:R-:W-:-:S08]  /*0500*/  DFMA R4, R2, R16, R4 ;  /* 0x000000100204722b */ /* 0x001fd00000000004 */
[----:B------:R-:W-:-:S11]  /*0510*/  DFMA R6, R2, R20, R4 ;  /* 0x000000140206722b */ /* 0x000fd60000000004 */
.L_x_40:
[----:B------:R-:W0:Y:S01]  /*0520*/  LDC.64 R2, c[0x0][0x380] ;  /* 0x0000e000ff027b82 */ /* 0x000e220000000a00 */
[----:B------:R-:W1:Y:S01]  /*0530*/  LDCU.64 UR6, c[0x3][0x40] ;  /* 0x00c00800ff0677ac */ /* 0x000e620008000a00 */
[----:B0-----:R-:W-:-:S06]  /*0540*/  IMAD.WIDE R4, R0, 0x8, R2 ;  /* 0x0000000800047825 */ /* 0x001fcc00078e0202 */
[----:B------:R-:W-:Y:S06]  /*0550*/  BAR.SYNC.DEFER_BLOCKING 0x0 ;  /* 0x0000000000007b1d */ /* 0x000fec0000010000 */
[----:B------:R-:W1:Y:S02]  /*0560*/  LDG.E.64 R2, desc[UR4][R4.64] ;  /* 0x0000000404027981 */ /* 0x000e64000c1e1b00 */
[----:B-1----:R-:W-:-:S07]  /*0570*/  DFMA R2, R6, UR6, R2 ;  /* 0x0000000606027c2b */ /* 0x002fce0008000002 */
[----:B------:R-:W-:Y:S01]  /*0580*/  STG.E.64 desc[UR4][R4.64], R2 ;  /* 0x0000000204007986 */ /* 0x000fe2000c101b04 */
[----:B------:R-:W-:Y:S05]  /*0590*/  EXIT ;  /* 0x000000000000794d */ /* 0x000fea0003800000 */
.L_x_41:
        /* <DEDUP_REMOVED lines=14> */
.L_x_43:


//--------------------- .nv.shared._Z15solveIterSharedPdPiS0_ --------------------------
	.section	.nv.shared._Z15solveIterSharedPdPiS0_,"aw",@nobits
	.sectionflags	@""
	.align	16
	.zero		1024


//--------------------- .nv.shared.reserved.0     --------------------------
	.section	.nv.shared.reserved.0,"aw",@nobits
	.weak		__nv_reservedSMEM_offset_0_alias
	.size		__nv_reservedSMEM_offset_0_alias, 0, 64
	.other		__nv_reservedSMEM_offset_0_alias,@"STO_CUDA_RESERVED_SHARED STV_DEFAULT"
__nv_reservedSMEM_offset_0_alias:
	.zero		0
	.zero		64


//--------------------- .nv.shared._Z9solveIterPdPiS0_ --------------------------
	.section	.nv.shared._Z9solveIterPdPiS0_,"aw",@nobits
	.sectionflags	@""
	.align	16
	.zero		1024


//--------------------- .nv.constant0._Z15solveIterSharedPdPiS0_ --------------------------
	.section	.nv.constant0._Z15solveIterSharedPdPiS0_,"a",@progbits
	.sectionflags	@""
	.align	4
.nv.constant0._Z15solveIterSharedPdPiS0_:
	.zero		920


//--------------------- .nv.constant0._Z9solveIterPdPiS0_ --------------------------
	.section	.nv.constant0._Z9solveIterPdPiS0_,"a",@progbits
	.sectionflags	@""
	.align	4
.nv.constant0._Z9solveIterPdPiS0_:
	.zero		920


//--------------------- SYMBOLS --------------------------

	.type		.nv.reservedSmem.offset0,@object
	.size		.nv.reservedSmem.offset0,0x4
	.type		.nv.reservedSmem.cap,@object
	.size		.nv.reservedSmem.cap,0x4
